// auto-generated by cutlass_sweep.gemm — config: {"arch": "sm_100", "cluster_m": 4, "cluster_n": 4, "dtype": "fp16", "dtype_b": "fp16", "layout": "nn", "stages": 4, "tile_k": 64, "tile_m": 128, "tile_n": 128}
#include "cutlass/cutlass.h"
#include "cutlass/gemm/collective/collective_builder.hpp"
#include "cutlass/gemm/device/gemm_universal_adapter.h"
#include "cutlass/gemm/kernel/gemm_universal.hpp"
#include "cutlass/epilogue/collective/collective_builder.hpp"

using ElemA = cutlass::half_t;
using ElemB = cutlass::half_t;
using ElemCD = cutlass::half_t;
using Acc  = float;
using TileShape    = cute::Shape<cute::_128, cute::_128, cute::_64>;
using ClusterShape = cute::Shape<cute::_4, cute::_4, cute::_1>;

using CollectiveEpilogue = typename cutlass::epilogue::collective::CollectiveBuilder<
    cutlass::arch::Sm100, cutlass::arch::OpClassTensorOp,
    TileShape, ClusterShape,
    cutlass::epilogue::collective::EpilogueTileAuto,
    Acc, Acc,
    ElemCD, cutlass::layout::RowMajor, 128 / cutlass::sizeof_bits<ElemCD>::value,
    ElemCD, cutlass::layout::RowMajor, 128 / cutlass::sizeof_bits<ElemCD>::value,
    cutlass::epilogue::collective::EpilogueScheduleAuto
  >::CollectiveOp;

using CollectiveMainloop = typename cutlass::gemm::collective::CollectiveBuilder<
    cutlass::arch::Sm100, cutlass::arch::OpClassTensorOp,
    ElemA, cutlass::layout::RowMajor, 128 / cutlass::sizeof_bits<ElemA>::value,
    ElemB, cutlass::layout::RowMajor, 128 / cutlass::sizeof_bits<ElemB>::value,
    Acc,
    TileShape, ClusterShape,
    cutlass::gemm::collective::StageCount<4>,
    cutlass::gemm::collective::KernelScheduleAuto
  >::CollectiveOp;

using GemmKernel = cutlass::gemm::kernel::GemmUniversal<
    cute::Shape<int,int,int,int>,
    CollectiveMainloop,
    CollectiveEpilogue
>;
using Gemm = cutlass::gemm::device::GemmUniversalAdapter<GemmKernel>;

// Force the device kernel symbol into the cubin without needing a host main.
auto* _anchor = &cutlass::device_kernel<GemmKernel>;


// ===== COMPILED SASS (sm_100a) =====

	.target	sm_100a

	.elftype	@"ET_EXEC"


//--------------------- .note.nv.tkinfo           --------------------------
	.section	.note.nv.tkinfo,"",@"SHT_NOTE"
	.sectionflags	@"SHF_NOTE_NV_TKINFO"
	.tkinfo
        /*0018*/ 	.word	0x00000002
        /*0030*/ 	.string	""
        /*0030*/ 	.string	"ptxas"
        /*0030*/ 	.string	"Cuda compilation tools, release 13.0, V13.0.88"
        /*0030*/ 	.string	"Build cuda_13.0.r13.0/compiler.36424714_0"
        /*0030*/ 	.string	"-arch sm_100a -m 64 "



//--------------------- .note.nv.cuinfo           --------------------------
	.section	.note.nv.cuinfo,"",@"SHT_NOTE"
	.sectionflags	@"SHF_NOTE_NV_CUINFO"
        /*0018*/ 	.short	0x0002
        /*001a*/ 	.short	0x0064
        /*001c*/ 	.short	0x0082
	.zero		2


//--------------------- .nv.info                  --------------------------
	.section	.nv.info,"",@"SHT_CUDA_INFO"
	.align	4


	//----- nvinfo : EIATTR_REGCOUNT
	.align		4
        /*0000*/ 	.byte	0x04, 0x2f
        /*0002*/ 	.short	(.L_19 - .L_18)
	.align		4
.L_18:
        /*0004*/ 	.word	index@(_ZN7cutlass13device_kernelINS_4gemm6kernel13GemmUniversalIN4cute5tupleIJiiiiEEENS1_10collective13CollectiveMmaINS1_35MainloopSm100TmaUmmaWarpSpecializedILi4ELi2ELi4ENS5_IJNS4_1CILi4EEESB_NSA_ILi1EEEEEEEENS5_IJNSA_ILi128EEESF_NSA_ILi64EEEEEENS_6half_tENS5_IJlSC_lEEESI_NS5_IJSC_llEEENS4_8TiledMMAINS4_8MMA_AtomIJNS4_26SM100_MMA_F16BF16_2x1SM_SSISI_SI_fLi128ELi128ELNS4_4UMMA5MajorE0ELSP_1ELNSO_7ScaleInE0ELSQ_0EEEEEENS4_6LayoutINS5_IJSC_SC_SC_EEENS5_IJNSA_ILi0EEESV_SV_EEEEENS5_IJNS4_10UnderscoreESY_SY_EEEEENS4_28SM100_TMA_2SM_LOAD_MULTICASTENS4_14ComposedLayoutINS4_7SwizzleILi3ELi4ELi3EEENS4_18smem_ptr_flag_bitsILi16EEENST_INS5_IJNSA_ILi8EEESG_EEENS5_IJSG_SC_EEEEEEEvNS4_8identityES11_NS12_IS14_S16_NST_INS5_IJSG_S17_EEENS5_IJSC_SG_EEEEEEEvS1C_EENS_8epilogue10collective18CollectiveEpilogueINS1I_23Sm100TmaWarpSpecializedILi4ELi2ELi16ELb1ELb0EEEJNS5_IJSG_SF_SG_EEENS5_IJNST_ISG_SC_EENST_INS5_IJNSA_ILi16EEENSA_ILi2EEEEEES1E_EEEEESI_SJ_SI_SJ_NS1I_6fusion15FusionCallbacksIS1M_NS1U_17LinearCombinationISI_fSI_fLNS_15FloatRoundStyleE2EEES1N_S1T_JEEENS4_5SM1004TMEM4LOAD26SM100_TMEM_LOAD_32dp32b16xENS4_13SM90_TMA_LOADENS12_INS13_ILi1ELi4ELi3EEES16_NST_INS5_IJS17_S1P_EEENS5_IJS1P_SC_EEEEEEENS4_39AutoVectorizingCopyWithAssumedAlignmentILi128EEENS4_14SM90_TMA_STOREES29_S2B_S2B_EEEvvEEEEvNT_6ParamsE)
        /*0008*/ 	.word	0x00000045


	//----- nvinfo : EIATTR_FRAME_SIZE
	.align		4
.L_19:
        /*000c*/ 	.byte	0x04, 0x11
        /*000e*/ 	.short	(.L_21 - .L_20)
	.align		4
.L_20:
        /*0010*/ 	.word	index@($__internal_2_$__cuda_sm10x_tcgen05_guardrail_trap_unallocated_columns_being_dealloced)
        /*0014*/ 	.word	0x00000000


	//----- nvinfo : EIATTR_FRAME_SIZE
	.align		4
.L_21:
        /*0018*/ 	.byte	0x04, 0x11
        /*001a*/ 	.short	(.L_23 - .L_22)
	.align		4
.L_22:
        /*001c*/ 	.word	index@($__internal_1_$__cuda_sm10x_tcgen05_guardrail_trap_phase_invalid_during_alloc)
        /*0020*/ 	.word	0x00000000


	//----- nvinfo : EIATTR_FRAME_SIZE
	.align		4
.L_23:
        /*0024*/ 	.byte	0x04, 0x11
        /*0026*/ 	.short	(.L_25 - .L_24)
	.align		4
.L_24:
        /*0028*/ 	.word	index@($__internal_0_$__cuda_sm10x_tcgen05_guardrail_trap_col_being_dealloced_not_returned_by_alloc)
        /*002c*/ 	.word	0x00000000


	//----- nvinfo : EIATTR_FRAME_SIZE
	.align		4
.L_25:
        /*0030*/ 	.byte	0x04, 0x11
        /*0032*/ 	.short	(.L_27 - .L_26)
	.align		4
.L_26:
        /*0034*/ 	.word	index@(_ZN7cutlass13device_kernelINS_4gemm6kernel13GemmUniversalIN4cute5tupleIJiiiiEEENS1_10collective13CollectiveMmaINS1_35MainloopSm100TmaUmmaWarpSpecializedILi4ELi2ELi4ENS5_IJNS4_1CILi4EEESB_NSA_ILi1EEEEEEEENS5_IJNSA_ILi128EEESF_NSA_ILi64EEEEEENS_6half_tENS5_IJlSC_lEEESI_NS5_IJSC_llEEENS4_8TiledMMAINS4_8MMA_AtomIJNS4_26SM100_MMA_F16BF16_2x1SM_SSISI_SI_fLi128ELi128ELNS4_4UMMA5MajorE0ELSP_1ELNSO_7ScaleInE0ELSQ_0EEEEEENS4_6LayoutINS5_IJSC_SC_SC_EEENS5_IJNSA_ILi0EEESV_SV_EEEEENS5_IJNS4_10UnderscoreESY_SY_EEEEENS4_28SM100_TMA_2SM_LOAD_MULTICASTENS4_14ComposedLayoutINS4_7SwizzleILi3ELi4ELi3EEENS4_18smem_ptr_flag_bitsILi16EEENST_INS5_IJNSA_ILi8EEESG_EEENS5_IJSG_SC_EEEEEEEvNS4_8identityES11_NS12_IS14_S16_NST_INS5_IJSG_S17_EEENS5_IJSC_SG_EEEEEEEvS1C_EENS_8epilogue10collective18CollectiveEpilogueINS1I_23Sm100TmaWarpSpecializedILi4ELi2ELi16ELb1ELb0EEEJNS5_IJSG_SF_SG_EEENS5_IJNST_ISG_SC_EENST_INS5_IJNSA_ILi16EEENSA_ILi2EEEEEES1E_EEEEESI_SJ_SI_SJ_NS1I_6fusion15FusionCallbacksIS1M_NS1U_17LinearCombinationISI_fSI_fLNS_15FloatRoundStyleE2EEES1N_S1T_JEEENS4_5SM1004TMEM4LOAD26SM100_TMEM_LOAD_32dp32b16xENS4_13SM90_TMA_LOADENS12_INS13_ILi1ELi4ELi3EEES16_NST_INS5_IJS17_S1P_EEENS5_IJS1P_SC_EEEEEEENS4_39AutoVectorizingCopyWithAssumedAlignmentILi128EEENS4_14SM90_TMA_STOREES29_S2B_S2B_EEEvvEEEEvNT_6ParamsE)
        /*0038*/ 	.word	0x00000000


	//----- nvinfo : EIATTR_MIN_STACK_SIZE
	.align		4
.L_27:
        /*003c*/ 	.byte	0x04, 0x12
        /*003e*/ 	.short	(.L_29 - .L_28)
	.align		4
.L_28:
        /*0040*/ 	.word	index@(_ZN7cutlass13device_kernelINS_4gemm6kernel13GemmUniversalIN4cute5tupleIJiiiiEEENS1_10collective13CollectiveMmaINS1_35MainloopSm100TmaUmmaWarpSpecializedILi4ELi2ELi4ENS5_IJNS4_1CILi4EEESB_NSA_ILi1EEEEEEEENS5_IJNSA_ILi128EEESF_NSA_ILi64EEEEEENS_6half_tENS5_IJlSC_lEEESI_NS5_IJSC_llEEENS4_8TiledMMAINS4_8MMA_AtomIJNS4_26SM100_MMA_F16BF16_2x1SM_SSISI_SI_fLi128ELi128ELNS4_4UMMA5MajorE0ELSP_1ELNSO_7ScaleInE0ELSQ_0EEEEEENS4_6LayoutINS5_IJSC_SC_SC_EEENS5_IJNSA_ILi0EEESV_SV_EEEEENS5_IJNS4_10UnderscoreESY_SY_EEEEENS4_28SM100_TMA_2SM_LOAD_MULTICASTENS4_14ComposedLayoutINS4_7SwizzleILi3ELi4ELi3EEENS4_18smem_ptr_flag_bitsILi16EEENST_INS5_IJNSA_ILi8EEESG_EEENS5_IJSG_SC_EEEEEEEvNS4_8identityES11_NS12_IS14_S16_NST_INS5_IJSG_S17_EEENS5_IJSC_SG_EEEEEEEvS1C_EENS_8epilogue10collective18CollectiveEpilogueINS1I_23Sm100TmaWarpSpecializedILi4ELi2ELi16ELb1ELb0EEEJNS5_IJSG_SF_SG_EEENS5_IJNST_ISG_SC_EENST_INS5_IJNSA_ILi16EEENSA_ILi2EEEEEES1E_EEEEESI_SJ_SI_SJ_NS1I_6fusion15FusionCallbacksIS1M_NS1U_17LinearCombinationISI_fSI_fLNS_15FloatRoundStyleE2EEES1N_S1T_JEEENS4_5SM1004TMEM4LOAD26SM100_TMEM_LOAD_32dp32b16xENS4_13SM90_TMA_LOADENS12_INS13_ILi1ELi4ELi3EEES16_NST_INS5_IJS17_S1P_EEENS5_IJS1P_SC_EEEEEEENS4_39AutoVectorizingCopyWithAssumedAlignmentILi128EEENS4_14SM90_TMA_STOREES29_S2B_S2B_EEEvvEEEEvNT_6ParamsE)
        /*0044*/ 	.word	0x00000000
.L_29:


//--------------------- .nv.compat                --------------------------
	.section	.nv.compat,"",@"SHT_CUDA_COMPAT_INFO"
	.align	4
        /*0000*/ 	.byte	0x02, 0x09, 0x01, 0x00, 0x02, 0x02, 0x02, 0x00, 0x02, 0x05, 0x05, 0x00, 0x03, 0x07, 0x01, 0x01
        /*0010*/ 	.byte	0x02, 0x03, 0x01, 0x00, 0x02, 0x06, 0x01, 0x00, 0x04, 0x0b, 0x08, 0x00, 0x09, 0x00, 0x00, 0x00
        /*0020*/ 	.byte	0x00, 0x00, 0x00, 0x00


//--------------------- .nv.info._ZN7cutlass13device_kernelINS_4gemm6kernel13GemmUniversalIN4cute5tupleIJiiiiEEENS1_10collective13CollectiveMmaINS1_35MainloopSm100TmaUmmaWarpSpecializedILi4ELi2ELi4ENS5_IJNS4_1CILi4EEESB_NSA_ILi1EEEEEEEENS5_IJNSA_ILi128EEESF_NSA_ILi64EEEEEENS_6half_tENS5_IJlSC_lEEESI_NS5_IJSC_llEEENS4_8TiledMMAINS4_8MMA_AtomIJNS4_26SM100_MMA_F16BF16_2x1SM_SSISI_SI_fLi128ELi128ELNS4_4UMMA5MajorE0ELSP_1ELNSO_7ScaleInE0ELSQ_0EEEEEENS4_6LayoutINS5_IJSC_SC_SC_EEENS5_IJNSA_ILi0EEESV_SV_EEEEENS5_IJNS4_10UnderscoreESY_SY_EEEEENS4_28SM100_TMA_2SM_LOAD_MULTICASTENS4_14ComposedLayoutINS4_7SwizzleILi3ELi4ELi3EEENS4_18smem_ptr_flag_bitsILi16EEENST_INS5_IJNSA_ILi8EEESG_EEENS5_IJSG_SC_EEEEEEEvNS4_8identityES11_NS12_IS14_S16_NST_INS5_IJSG_S17_EEENS5_IJSC_SG_EEEEEEEvS1C_EENS_8epilogue10collective18CollectiveEpilogueINS1I_23Sm100TmaWarpSpecializedILi4ELi2ELi16ELb1ELb0EEEJNS5_IJSG_SF_SG_EEENS5_IJNST_ISG_SC_EENST_INS5_IJNSA_ILi16EEENSA_ILi2EEEEEES1E_EEEEESI_SJ_SI_SJ_NS1I_6fusion15FusionCallbacksIS1M_NS1U_17LinearCombinationISI_fSI_fLNS_15FloatRoundStyleE2EEES1N_S1T_JEEENS4_5SM1004TMEM4LOAD26SM100_TMEM_LOAD_32dp32b16xENS4_13SM90_TMA_LOADENS12_INS13_ILi1ELi4ELi3EEES16_NST_INS5_IJS17_S1P_EEENS5_IJS1P_SC_EEEEEEENS4_39AutoVectorizingCopyWithAssumedAlignmentILi128EEENS4_14SM90_TMA_STOREES29_S2B_S2B_EEEvvEEEEvNT_6ParamsE --------------------------
	.section	.nv.info._ZN7cutlass13device_kernelINS_4gemm6kernel13GemmUniversalIN4cute5tupleIJiiiiEEENS1_10collective13CollectiveMmaINS1_35MainloopSm100TmaUmmaWarpSpecializedILi4ELi2ELi4ENS5_IJNS4_1CILi4EEESB_NSA_ILi1EEEEEEEENS5_IJNSA_ILi128EEESF_NSA_ILi64EEEEEENS_6half_tENS5_IJlSC_lEEESI_NS5_IJSC_llEEENS4_8TiledMMAINS4_8MMA_AtomIJNS4_26SM100_MMA_F16BF16_2x1SM_SSISI_SI_fLi128ELi128ELNS4_4UMMA5MajorE0ELSP_1ELNSO_7ScaleInE0ELSQ_0EEEEEENS4_6LayoutINS5_IJSC_SC_SC_EEENS5_IJNSA_ILi0EEESV_SV_EEEEENS5_IJNS4_10UnderscoreESY_SY_EEEEENS4_28SM100_TMA_2SM_LOAD_MULTICASTENS4_14ComposedLayoutINS4_7SwizzleILi3ELi4ELi3EEENS4_18smem_ptr_flag_bitsILi16EEENST_INS5_IJNSA_ILi8EEESG_EEENS5_IJSG_SC_EEEEEEEvNS4_8identityES11_NS12_IS14_S16_NST_INS5_IJSG_S17_EEENS5_IJSC_SG_EEEEEEEvS1C_EENS_8epilogue10collective18CollectiveEpilogueINS1I_23Sm100TmaWarpSpecializedILi4ELi2ELi16ELb1ELb0EEEJNS5_IJSG_SF_SG_EEENS5_IJNST_ISG_SC_EENST_INS5_IJNSA_ILi16EEENSA_ILi2EEEEEES1E_EEEEESI_SJ_SI_SJ_NS1I_6fusion15FusionCallbacksIS1M_NS1U_17LinearCombinationISI_fSI_fLNS_15FloatRoundStyleE2EEES1N_S1T_JEEENS4_5SM1004TMEM4LOAD26SM100_TMEM_LOAD_32dp32b16xENS4_13SM90_TMA_LOADENS12_INS13_ILi1ELi4ELi3EEES16_NST_INS5_IJS17_S1P_EEENS5_IJS1P_SC_EEEEEEENS4_39AutoVectorizingCopyWithAssumedAlignmentILi128EEENS4_14SM90_TMA_STOREES29_S2B_S2B_EEEvvEEEEvNT_6ParamsE,"",@"SHT_CUDA_INFO"
	.sectionflags	@""
	.align	4


	//----- nvinfo : EIATTR_CUDA_API_VERSION
	.align		4
        /*0000*/ 	.byte	0x04, 0x37
        /*0002*/ 	.short	(.L_31 - .L_30)
.L_30:
        /*0004*/ 	.word	0x00000082


	//----- nvinfo : EIATTR_KPARAM_INFO
	.align		4
.L_31:
        /*0008*/ 	.byte	0x04, 0x17
        /*000a*/ 	.short	(.L_33 - .L_32)
.L_32:
        /*000c*/ 	.word	0x00000000
        /*0010*/ 	.short	0x0000
        /*0012*/ 	.short	0x0000
        /*0014*/ 	.byte	0x00, 0xf0, 0x01, 0x20


	//----- nvinfo : EIATTR_AT_ENTRY_FRAGMENTS
	.align		4
.L_33:
        /*0018*/ 	.byte	0x04, 0x4f
        /*001a*/ 	.short	(.L_35 - .L_34)


	//   ....[0]....
.L_34:
        /*001c*/ 	.word	0x00000007


	//----- nvinfo : EIATTR_RESERVED_SMEM_USED
	.align		4
.L_35:
        /*0020*/ 	.byte	0x01, 0x41
	.zero		2


	//----- nvinfo : EIATTR_SPARSE_MMA_MASK
	.align		4
        /*0024*/ 	.byte	0x03, 0x50
        /*0026*/ 	.short	0x0000


	//----- nvinfo : EIATTR_TCGEN05_2CTA_USED
	.align		4
        /*0028*/ 	.byte	0x01, 0x52
	.zero		2


	//----- nvinfo : EIATTR_MAXREG_COUNT
	.align		4
        /*002c*/ 	.byte	0x03, 0x1b
        /*002e*/ 	.short	0x00ff


	//----- nvinfo : EIATTR_NUM_BARRIERS
	.align		4
        /*0030*/ 	.byte	0x02, 0x4c
        /*0032*/ 	.byte	0x07
	.zero		1


	//----- nvinfo : EIATTR_EXTERNS
	.align		4
        /*0034*/ 	.byte	0x04, 0x0f
        /*0036*/ 	.short	(.L_37 - .L_36)


	//   ....[0]....
	.align		4
.L_36:
        /*0038*/ 	.word	index@(__assertfail)


	//----- nvinfo : EIATTR_MERCURY_ISA_VERSION
	.align		4
.L_37:
        /*003c*/ 	.byte	0x03, 0x5f
        /*003e*/ 	.short	0x0101


	//----- nvinfo : EIATTR_INT_WARP_WIDE_INSTR_OFFSETS
	.align		4
        /*0040*/ 	.byte	0x04, 0x31
        /*0042*/ 	.short	(.L_39 - .L_38)


	//   ....[0]....
.L_38:
        /*0044*/ 	.word	0x00000d60


	//   ....[1]....
        /*0048*/ 	.word	0x00000e00


	//   ....[2]....
        /*004c*/ 	.word	0x000045c0


	//   ....[3]....
        /*0050*/ 	.word	0x000045f0


	//   ....[4]....
        /*0054*/ 	.word	0x00004610


	//   ....[5]....
        /*0058*/ 	.word	0x00005150


	//   ....[6]....
        /*005c*/ 	.word	0x000051f0


	//   ....[7]....
        /*0060*/ 	.word	0x000052b0


	//   ....[8]....
        /*0064*/ 	.word	0x00005320


	//   ....[9]....
        /*0068*/ 	.word	0x000053e0


	//   ....[10]....
        /*006c*/ 	.word	0x00005480


	//   ....[11]....
        /*0070*/ 	.word	0x000054f0


	//   ....[12]....
        /*0074*/ 	.word	0x000055b0


	//   ....[13]....
        /*0078*/ 	.word	0x00005650


	//   ....[14]....
        /*007c*/ 	.word	0x000056f0


	//   ....[15]....
        /*0080*/ 	.word	0x000057e0


	//   ....[16]....
        /*0084*/ 	.word	0x000058b0


	//----- nvinfo : EIATTR_COOP_GROUP_MASK_REGIDS
	.align		4
.L_39:
        /*0088*/ 	.byte	0x04, 0x29
        /*008a*/ 	.short	(.L_41 - .L_40)


	//   ....[0]....
.L_40:
        /*008c*/ 	.word	0xffffffff


	//   ....[1]....
        /*0090*/ 	.word	0xffffffff


	//   ....[2]....
        /*0094*/ 	.word	0xffffffff


	//   ....[3]....
        /*0098*/ 	.word	0xffffffff


	//   ....[4]....
        /*009c*/ 	.word	0xffffffff


	//   ....[5]....
        /*00a0*/ 	.word	0xffffffff


	//   ....[6]....
        /*00a4*/ 	.word	0xffffffff


	//   ....[7]....
        /*00a8*/ 	.word	0xffffffff


	//   ....[8]....
        /*00ac*/ 	.word	0xffffffff


	//   ....[9]....
        /*00b0*/ 	.word	0xffffffff


	//   ....[10]....
        /*00b4*/ 	.word	0xffffffff


	//   ....[11]....
        /*00b8*/ 	.word	0xffffffff


	//   ....[12]....
        /*00bc*/ 	.word	0xffffffff


	//   ....[13]....
        /*00c0*/ 	.word	0xffffffff


	//----- nvinfo : EIATTR_COOP_GROUP_INSTR_OFFSETS
	.align		4
.L_41:
        /*00c4*/ 	.byte	0x04, 0x28
        /*00c6*/ 	.short	(.L_43 - .L_42)


	//   ....[0]....
.L_42:
        /*00c8*/ 	.word	0x000000b0


	//   ....[1]....
        /*00cc*/ 	.word	0x00000510


	//   ....[2]....
        /*00d0*/ 	.word	0x000006d0


	//   ....[3]....
        /*00d4*/ 	.word	0x00000860


	//   ....[4]....
        /*00d8*/ 	.word	0x00000950


	//   ....[5]....
        /*00dc*/ 	.word	0x00000ab0


	//   ....[6]....
        /*00e0*/ 	.word	0x00000c40


	//   ....[7]....
        /*00e4*/ 	.word	0x00000e80


	//   ....[8]....
        /*00e8*/ 	.word	0x00002500


	//   ....[9]....
        /*00ec*/ 	.word	0x000033b0


	//   ....[10]....
        /*00f0*/ 	.word	0x00003880


	//   ....[11]....
        /*00f4*/ 	.word	0x000038b0


	//   ....[12]....
        /*00f8*/ 	.word	0x000044c0


	//   ....[13]....
        /*00fc*/ 	.word	0x000046d0


	//----- nvinfo : EIATTR_VRC_CTA_INIT_COUNT
	.align		4
.L_43:
        /*0100*/ 	.byte	0x02, 0x4a
        /*0102*/ 	.byte	0x80
	.zero		1


	//----- nvinfo : EIATTR_SYSCALL_OFFSETS
	.align		4
        /*0104*/ 	.byte	0x04, 0x46
        /*0106*/ 	.short	(.L_45 - .L_44)


	//   ....[0]....
.L_44:
        /*0108*/ 	.word	0x00006430


	//   ....[1]....
        /*010c*/ 	.word	0x00006520


	//   ....[2]....
        /*0110*/ 	.word	0x00006c50


	//   ....[3]....
        /*0114*/ 	.word	0x00007580


	//   ....[4]....
        /*0118*/ 	.word	0x00007e50


	//   ....[5]....
        /*011c*/ 	.word	0x00008720


	//----- nvinfo : EIATTR_MBARRIER_INSTR_OFFSETS
	.align		4
.L_45:
        /*0120*/ 	.byte	0x04, 0x39
        /*0122*/ 	.short	(.L_47 - .L_46)


	//   ....[0]....
.L_46:
        /*0124*/ 	.word	0x00000640
        /*0128*/ 	.word	0x000000ff
        /*012c*/ 	.word	0x00000000
        /*0130*/ 	.short	0x0100
        /*0132*/ 	.byte	0x04
	.zero		1


	//   ....[1]....
        /*0134*/ 	.word	0x00000650
        /*0138*/ 	.word	0x000000ff
        /*013c*/ 	.word	0x00000020
        /*0140*/ 	.short	0x0100
        /*0142*/ 	.byte	0x04
	.zero		1


	//   ....[2]....
        /*0144*/ 	.word	0x00000660
        /*0148*/ 	.word	0x000000ff
        /*014c*/ 	.word	0x00000008
        /*0150*/ 	.short	0x0100
        /*0152*/ 	.byte	0x04
	.zero		1


	//   ....[3]....
        /*0154*/ 	.word	0x00000670
        /*0158*/ 	.word	0x000000ff
        /*015c*/ 	.word	0x00000028
        /*0160*/ 	.short	0x0100
        /*0162*/ 	.byte	0x04
	.zero		1


	//   ....[4]....
        /*0164*/ 	.word	0x00000680
        /*0168*/ 	.word	0x000000ff
        /*016c*/ 	.word	0x00000010
        /*0170*/ 	.short	0x0100
        /*0172*/ 	.byte	0x04
	.zero		1


	//   ....[5]....
        /*0174*/ 	.word	0x00000690
        /*0178*/ 	.word	0x000000ff
        /*017c*/ 	.word	0x00000030
        /*0180*/ 	.short	0x0100
        /*0182*/ 	.byte	0x04
	.zero		1


	//   ....[6]....
        /*0184*/ 	.word	0x000006a0
        /*0188*/ 	.word	0x000000ff
        /*018c*/ 	.word	0x00000018
        /*0190*/ 	.short	0x0100
        /*0192*/ 	.byte	0x04
	.zero		1


	//   ....[7]....
        /*0194*/ 	.word	0x000006b0
        /*0198*/ 	.word	0x000000ff
        /*019c*/ 	.word	0x00000038
        /*01a0*/ 	.short	0x0100
        /*01a2*/ 	.byte	0x04
	.zero		1


	//   ....[8]....
        /*01a4*/ 	.word	0x000007d0
        /*01a8*/ 	.word	0x000000ff
        /*01ac*/ 	.word	0x00000040
        /*01b0*/ 	.short	0x0100
        /*01b2*/ 	.byte	0x04
	.zero		1


	//   ....[9]....
        /*01b4*/ 	.word	0x000007e0
        /*01b8*/ 	.word	0x000000ff
        /*01bc*/ 	.word	0x00000060
        /*01c0*/ 	.short	0x0100
        /*01c2*/ 	.byte	0x04
	.zero		1


	//   ....[10]....
        /*01c4*/ 	.word	0x000007f0
        /*01c8*/ 	.word	0x000000ff
        /*01cc*/ 	.word	0x00000048
        /*01d0*/ 	.short	0x0100
        /*01d2*/ 	.byte	0x04
	.zero		1


	//   ....[11]....
        /*01d4*/ 	.word	0x00000800
        /*01d8*/ 	.word	0x000000ff
        /*01dc*/ 	.word	0x00000068
        /*01e0*/ 	.short	0x0100
        /*01e2*/ 	.byte	0x04
	.zero		1


	//   ....[12]....
        /*01e4*/ 	.word	0x00000810
        /*01e8*/ 	.word	0x000000ff
        /*01ec*/ 	.word	0x00000050
        /*01f0*/ 	.short	0x0100
        /*01f2*/ 	.byte	0x04
	.zero		1


	//   ....[13]....
        /*01f4*/ 	.word	0x00000820
        /*01f8*/ 	.word	0x000000ff
        /*01fc*/ 	.word	0x00000070
        /*0200*/ 	.short	0x0100
        /*0202*/ 	.byte	0x04
	.zero		1


	//   ....[14]....
        /*0204*/ 	.word	0x00000830
        /*0208*/ 	.word	0x000000ff
        /*020c*/ 	.word	0x00000058
        /*0210*/ 	.short	0x0100
        /*0212*/ 	.byte	0x04
	.zero		1


	//   ....[15]....
        /*0214*/ 	.word	0x00000840
        /*0218*/ 	.word	0x000000ff
        /*021c*/ 	.word	0x00000078
        /*0220*/ 	.short	0x0100
        /*0222*/ 	.byte	0x04
	.zero		1


	//   ....[16]....
        /*0224*/ 	.word	0x00000920
        /*0228*/ 	.word	0x000000ff
        /*022c*/ 	.word	0x00000080
        /*0230*/ 	.short	0x0100
        /*0232*/ 	.byte	0x06
	.zero		1


	//   ....[17]....
        /*0234*/ 	.word	0x00000930
        /*0238*/ 	.word	0x000000ff
        /*023c*/ 	.word	0x00000088
        /*0240*/ 	.short	0x0100
        /*0242*/ 	.byte	0x06
	.zero		1


	//   ....[18]....
        /*0244*/ 	.word	0x00000a60
        /*0248*/ 	.word	0x000000ff
        /*024c*/ 	.word	0x00000090
        /*0250*/ 	.short	0x0100
        /*0252*/ 	.byte	0x06
	.zero		1


	//   ....[19]....
        /*0254*/ 	.word	0x00000a70
        /*0258*/ 	.word	0x000000ff
        /*025c*/ 	.word	0x000000a0
        /*0260*/ 	.short	0x0100
        /*0262*/ 	.byte	0x06
	.zero		1


	//   ....[20]....
        /*0264*/ 	.word	0x00000a80
        /*0268*/ 	.word	0x000000ff
        /*026c*/ 	.word	0x00000098
        /*0270*/ 	.short	0x0100
        /*0272*/ 	.byte	0x06
	.zero		1


	//   ....[21]....
        /*0274*/ 	.word	0x00000a90
        /*0278*/ 	.word	0x000000ff
        /*027c*/ 	.word	0x000000a8
        /*0280*/ 	.short	0x0100
        /*0282*/ 	.byte	0x06
	.zero		1


	//   ....[22]....
        /*0284*/ 	.word	0x00000bb0
        /*0288*/ 	.word	0x000000ff
        /*028c*/ 	.word	0x000000b0
        /*0290*/ 	.short	0x0100
        /*0292*/ 	.byte	0x04
	.zero		1


	//   ....[23]....
        /*0294*/ 	.word	0x00000bc0
        /*0298*/ 	.word	0x000000ff
        /*029c*/ 	.word	0x000000d0
        /*02a0*/ 	.short	0x0100
        /*02a2*/ 	.byte	0x04
	.zero		1


	//   ....[24]....
        /*02a4*/ 	.word	0x00000bd0
        /*02a8*/ 	.word	0x000000ff
        /*02ac*/ 	.word	0x000000b8
        /*02b0*/ 	.short	0x0100
        /*02b2*/ 	.byte	0x04
	.zero		1


	//   ....[25]....
        /*02b4*/ 	.word	0x00000be0
        /*02b8*/ 	.word	0x000000ff
        /*02bc*/ 	.word	0x000000d8
        /*02c0*/ 	.short	0x0100
        /*02c2*/ 	.byte	0x04
	.zero		1


	//   ....[26]....
        /*02c4*/ 	.word	0x00000bf0
        /*02c8*/ 	.word	0x000000ff
        /*02cc*/ 	.word	0x000000c0
        /*02d0*/ 	.short	0x0100
        /*02d2*/ 	.byte	0x04
	.zero		1


	//   ....[27]....
        /*02d4*/ 	.word	0x00000c00
        /*02d8*/ 	.word	0x000000ff
        /*02dc*/ 	.word	0x000000e0
        /*02e0*/ 	.short	0x0100
        /*02e2*/ 	.byte	0x04
	.zero		1


	//   ....[28]....
        /*02e4*/ 	.word	0x00000c10
        /*02e8*/ 	.word	0x000000ff
        /*02ec*/ 	.word	0x000000c8
        /*02f0*/ 	.short	0x0100
        /*02f2*/ 	.byte	0x04
	.zero		1


	//   ....[29]....
        /*02f4*/ 	.word	0x00000c20
        /*02f8*/ 	.word	0x000000ff
        /*02fc*/ 	.word	0x000000e8
        /*0300*/ 	.short	0x0100
        /*0302*/ 	.byte	0x04
	.zero		1


	//   ....[30]....
        /*0304*/ 	.word	0x00000d10
        /*0308*/ 	.word	0x000000ff
        /*030c*/ 	.word	0x000000f0
        /*0310*/ 	.short	0x0100
        /*0312*/ 	.byte	0x04
	.zero		1


	//   ....[31]....
        /*0314*/ 	.word	0x00000d20
        /*0318*/ 	.word	0x000000ff
        /*031c*/ 	.word	0x00000100
        /*0320*/ 	.short	0x0100
        /*0322*/ 	.byte	0x04
	.zero		1


	//   ....[32]....
        /*0324*/ 	.word	0x00000d30
        /*0328*/ 	.word	0x000000ff
        /*032c*/ 	.word	0x000000f8
        /*0330*/ 	.short	0x0100
        /*0332*/ 	.byte	0x04
	.zero		1


	//   ....[33]....
        /*0334*/ 	.word	0x00000d40
        /*0338*/ 	.word	0x000000ff
        /*033c*/ 	.word	0x00000108
        /*0340*/ 	.short	0x0100
        /*0342*/ 	.byte	0x04
	.zero		1


	//   ....[34]....
        /*0344*/ 	.word	0x00000e40
        /*0348*/ 	.word	0x000000ff
        /*034c*/ 	.word	0x00000110
        /*0350*/ 	.short	0x0100
        /*0352*/ 	.byte	0x06
	.zero		1


	//   ....[35]....
        /*0354*/ 	.word	0x00001c90
        /*0358*/ 	.word	0x00000000
        /*035c*/ 	.word	0x00000100
        /*0360*/ 	.short	0x010a
        /*0362*/ 	.byte	0xff
	.zero		1


	//   ....[36]....
        /*0364*/ 	.word	0x00001cc0
        /*0368*/ 	.word	0x00000000
        /*036c*/ 	.word	0x000000f0
        /*0370*/ 	.short	0x0101
        /*0372*/ 	.byte	0xff
	.zero		1


	//   ....[37]....
        /*0374*/ 	.word	0x00001d80
        /*0378*/ 	.word	0x000000ff
        /*037c*/ 	.word	0x00000020
        /*0380*/ 	.short	0x010a
        /*0382*/ 	.byte	0x04
	.zero		1


	//   ....[38]....
        /*0384*/ 	.word	0x00001e60
        /*0388*/ 	.word	0x000000ff
        /*038c*/ 	.word	0x00000020
        /*0390*/ 	.short	0x010a
        /*0392*/ 	.byte	0x21
	.zero		1


	//   ....[39]....
        /*0394*/ 	.word	0x00002010
        /*0398*/ 	.word	0x000000ff
        /*039c*/ 	.word	0x00000020
        /*03a0*/ 	.short	0x010a
        /*03a2*/ 	.byte	0x05
	.zero		1


	//   ....[40]....
        /*03a4*/ 	.word	0x00002160
        /*03a8*/ 	.word	0x000000ff
        /*03ac*/ 	.word	0x00000088
        /*03b0*/ 	.short	0x0101
        /*03b2*/ 	.byte	0x06
	.zero		1


	//   ....[41]....
        /*03b4*/ 	.word	0x00002180
        /*03b8*/ 	.word	0x000000ff
        /*03bc*/ 	.word	0x00000020
        /*03c0*/ 	.short	0x010a
        /*03c2*/ 	.byte	0x04
	.zero		1


	//   ....[42]....
        /*03c4*/ 	.word	0x00002200
        /*03c8*/ 	.word	0x000000ff
        /*03cc*/ 	.word	0x00000020
        /*03d0*/ 	.short	0x010a
        /*03d2*/ 	.byte	0x11
	.zero		1


	//   ....[43]....
        /*03d4*/ 	.word	0x00002390
        /*03d8*/ 	.word	0x000000ff
        /*03dc*/ 	.word	0x00000020
        /*03e0*/ 	.short	0x010a
        /*03e2*/ 	.byte	0x05
	.zero		1


	//   ....[44]....
        /*03e4*/ 	.word	0x00002530
        /*03e8*/ 	.word	0x00000003
        /*03ec*/ 	.word	0x00000090
        /*03f0*/ 	.short	0x010a
        /*03f2*/ 	.byte	0xff
	.zero		1


	//   ....[45]....
        /*03f4*/ 	.word	0x00002680
        /*03f8*/ 	.word	0x00000000
        /*03fc*/ 	.word	0x00000000
        /*0400*/ 	.short	0x0101
        /*0402*/ 	.byte	0xff
	.zero		1


	//   ....[46]....
        /*0404*/ 	.word	0x00002c30
        /*0408*/ 	.word	0x000000ff
        /*040c*/ 	.word	0x00000000
        /*0410*/ 	.short	0x010a
        /*0412*/ 	.byte	0x04
	.zero		1


	//   ....[47]....
        /*0414*/ 	.word	0x00002cc0
        /*0418*/ 	.word	0x000000ff
        /*041c*/ 	.word	0x00000000
        /*0420*/ 	.short	0x010a
        /*0422*/ 	.byte	0x05
	.zero		1


	//   ....[48]....
        /*0424*/ 	.word	0x00002d50
        /*0428*/ 	.word	0x000000ff
        /*042c*/ 	.word	0x00000000
        /*0430*/ 	.short	0x010a
        /*0432*/ 	.byte	0x05
	.zero		1


	//   ....[49]....
        /*0434*/ 	.word	0x00002df0
        /*0438*/ 	.word	0x00000000
        /*043c*/ 	.word	0x00000000
        /*0440*/ 	.short	0x010a
        /*0442*/ 	.byte	0xff
	.zero		1


	//   ....[50]....
        /*0444*/ 	.word	0x00002f10
        /*0448*/ 	.word	0x00000002
        /*044c*/ 	.word	0x000000f0
        /*0450*/ 	.short	0x010a
        /*0452*/ 	.byte	0xff
	.zero		1


	//   ....[51]....
        /*0454*/ 	.word	0x00002f80
        /*0458*/ 	.word	0x00000002
        /*045c*/ 	.word	0x00000000
        /*0460*/ 	.short	0x0101
        /*0462*/ 	.byte	0xff
	.zero		1


	//   ....[52]....
        /*0464*/ 	.word	0x00002fa0
        /*0468*/ 	.word	0x000000ff
        /*046c*/ 	.word	0x000000a0
        /*0470*/ 	.short	0x010a
        /*0472*/ 	.byte	0x04
	.zero		1


	//   ....[53]....
        /*0474*/ 	.word	0x000030c0
        /*0478*/ 	.word	0x00000002
        /*047c*/ 	.word	0x00000090
        /*0480*/ 	.short	0x010a
        /*0482*/ 	.byte	0xff
	.zero		1


	//   ....[54]....
        /*0484*/ 	.word	0x000031c0
        /*0488*/ 	.word	0x00000002
        /*048c*/ 	.word	0x00000000
        /*0490*/ 	.short	0x0101
        /*0492*/ 	.byte	0xff
	.zero		1


	//   ....[55]....
        /*0494*/ 	.word	0x00003250
        /*0498*/ 	.word	0x000000ff
        /*049c*/ 	.word	0x000000a0
        /*04a0*/ 	.short	0x0106
        /*04a2*/ 	.byte	0x04
	.zero		1


	//   ....[56]....
        /*04a4*/ 	.word	0x00003270
        /*04a8*/ 	.word	0x000000ff
        /*04ac*/ 	.word	0x000000a0
        /*04b0*/ 	.short	0x010a
        /*04b2*/ 	.byte	0x04
	.zero		1


	//   ....[57]....
        /*04b4*/ 	.word	0x00003300
        /*04b8*/ 	.word	0x000000ff
        /*04bc*/ 	.word	0x000000a0
        /*04c0*/ 	.short	0x0106
        /*04c2*/ 	.byte	0x07
	.zero		1


	//   ....[58]....
        /*04c4*/ 	.word	0x00003340
        /*04c8*/ 	.word	0x00000000
        /*04cc*/ 	.word	0x000000a0
        /*04d0*/ 	.short	0x010a
        /*04d2*/ 	.byte	0xff
	.zero		1


	//   ....[59]....
        /*04d4*/ 	.word	0x00003580
        /*04d8*/ 	.word	0x000000ff
        /*04dc*/ 	.word	0x00000008
        /*04e0*/ 	.short	0x010a
        /*04e2*/ 	.byte	0x05
	.zero		1


	//   ....[60]....
        /*04e4*/ 	.word	0x000035a0
        /*04e8*/ 	.word	0x000000ff
        /*04ec*/ 	.word	0x00000008
        /*04f0*/ 	.short	0x010a
        /*04f2*/ 	.byte	0x05
	.zero		1


	//   ....[61]....
        /*04f4*/ 	.word	0x00003730
        /*04f8*/ 	.word	0x000000ff
        /*04fc*/ 	.word	0x00000008
        /*0500*/ 	.short	0x010a
        /*0502*/ 	.byte	0x05
	.zero		1


	//   ....[62]....
        /*0504*/ 	.word	0x00003750
        /*0508*/ 	.word	0x000000ff
        /*050c*/ 	.word	0x00000008
        /*0510*/ 	.short	0x010a
        /*0512*/ 	.byte	0x05
	.zero		1


	//   ....[63]....
        /*0514*/ 	.word	0x00003810
        /*0518*/ 	.word	0x000000ff
        /*051c*/ 	.word	0x00000000
        /*0520*/ 	.short	0x0101
        /*0522*/ 	.byte	0x04
	.zero		1


	//   ....[64]....
        /*0524*/ 	.word	0x00003b40
        /*0528*/ 	.word	0x00000000
        /*052c*/ 	.word	0x00000090
        /*0530*/ 	.short	0x010a
        /*0532*/ 	.byte	0xff
	.zero		1


	//   ....[65]....
        /*0534*/ 	.word	0x00003c00
        /*0538*/ 	.word	0x00000000
        /*053c*/ 	.word	0x00000000
        /*0540*/ 	.short	0x0101
        /*0542*/ 	.byte	0xff
	.zero		1


	//   ....[66]....
        /*0544*/ 	.word	0x00003cc0
        /*0548*/ 	.word	0x000000ff
        /*054c*/ 	.word	0x00000000
        /*0550*/ 	.short	0x010a
        /*0552*/ 	.byte	0x04
	.zero		1


	//   ....[67]....
        /*0554*/ 	.word	0x00003cd0
        /*0558*/ 	.word	0x000000ff
        /*055c*/ 	.word	0x000000d0
        /*0560*/ 	.short	0x010a
        /*0562*/ 	.byte	0x1f
	.zero		1


	//   ....[68]....
        /*0564*/ 	.word	0x00003d80
        /*0568*/ 	.word	0x000000ff
        /*056c*/ 	.word	0x00000000
        /*0570*/ 	.short	0x010a
        /*0572*/ 	.byte	0x05
	.zero		1


	//   ....[69]....
        /*0574*/ 	.word	0x00003eb0
        /*0578*/ 	.word	0x000000ff
        /*057c*/ 	.word	0x00000000
        /*0580*/ 	.short	0x010a
        /*0582*/ 	.byte	0x04
	.zero		1


	//   ....[70]....
        /*0584*/ 	.word	0x000041b0
        /*0588*/ 	.word	0x000000ff
        /*058c*/ 	.word	0x00000000
        /*0590*/ 	.short	0x010a
        /*0592*/ 	.byte	0x04
	.zero		1


	//   ....[71]....
        /*0594*/ 	.word	0x00004240
        /*0598*/ 	.word	0x000000ff
        /*059c*/ 	.word	0x00000000
        /*05a0*/ 	.short	0x010a
        /*05a2*/ 	.byte	0x05
	.zero		1


	//   ....[72]....
        /*05a4*/ 	.word	0x000042d0
        /*05a8*/ 	.word	0x000000ff
        /*05ac*/ 	.word	0x00000000
        /*05b0*/ 	.short	0x010a
        /*05b2*/ 	.byte	0x05
	.zero		1


	//   ....[73]....
        /*05b4*/ 	.word	0x00004370
        /*05b8*/ 	.word	0x00000000
        /*05bc*/ 	.word	0x00000000
        /*05c0*/ 	.short	0x010a
        /*05c2*/ 	.byte	0xff
	.zero		1


	//   ....[74]....
        /*05c4*/ 	.word	0x000043b0
        /*05c8*/ 	.word	0x00000000
        /*05cc*/ 	.word	0x00000000
        /*05d0*/ 	.short	0x010a
        /*05d2*/ 	.byte	0xff
	.zero		1


	//   ....[75]....
        /*05d4*/ 	.word	0x00004420
        /*05d8*/ 	.word	0x000000ff
        /*05dc*/ 	.word	0x00000000
        /*05e0*/ 	.short	0x0101
        /*05e2*/ 	.byte	0x04
	.zero		1


	//   ....[76]....
        /*05e4*/ 	.word	0x00004460
        /*05e8*/ 	.word	0x000000ff
        /*05ec*/ 	.word	0x00000110
        /*05f0*/ 	.short	0x010a
        /*05f2*/ 	.byte	0x1a
	.zero		1


	//   ....[77]....
        /*05f4*/ 	.word	0x000044b0
        /*05f8*/ 	.word	0x000000ff
        /*05fc*/ 	.word	0x00000000
        /*0600*/ 	.short	0x0101
        /*0602*/ 	.byte	0x04
	.zero		1


	//   ....[78]....
        /*0604*/ 	.word	0x00004950
        /*0608*/ 	.word	0x0000000c
        /*060c*/ 	.word	0x00000090
        /*0610*/ 	.short	0x010a
        /*0612*/ 	.byte	0xff
	.zero		1


	//   ....[79]....
        /*0614*/ 	.word	0x00004ac0
        /*0618*/ 	.word	0x00000000
        /*061c*/ 	.word	0x00000000
        /*0620*/ 	.short	0x0101
        /*0622*/ 	.byte	0xff
	.zero		1


	//   ....[80]....
        /*0624*/ 	.word	0x00004f50
        /*0628*/ 	.word	0x000000ff
        /*062c*/ 	.word	0x00000088
        /*0630*/ 	.short	0x010a
        /*0632*/ 	.byte	0x15
	.zero		1


	//   ....[81]....
        /*0634*/ 	.word	0x000050d0
        /*0638*/ 	.word	0x000000ff
        /*063c*/ 	.word	0x00000060
        /*0640*/ 	.short	0x010a
        /*0642*/ 	.byte	0x15
	.zero		1


	//   ....[82]....
        /*0644*/ 	.word	0x000052d0
        /*0648*/ 	.word	0x000000ff
        /*064c*/ 	.word	0x00000040
        /*0650*/ 	.short	0x010b
        /*0652*/ 	.byte	0x15
	.zero		1


	//   ....[83]....
        /*0654*/ 	.word	0x000052e0
        /*0658*/ 	.word	0x000000ff
        /*065c*/ 	.word	0x00000000
        /*0660*/ 	.short	0x0101
        /*0662*/ 	.byte	0x06
	.zero		1


	//   ....[84]....
        /*0664*/ 	.word	0x000052f0
        /*0668*/ 	.word	0x000000ff
        /*066c*/ 	.word	0x00000068
        /*0670*/ 	.short	0x010a
        /*0672*/ 	.byte	0x15
	.zero		1


	//   ....[85]....
        /*0674*/ 	.word	0x000054a0
        /*0678*/ 	.word	0x000000ff
        /*067c*/ 	.word	0x00000048
        /*0680*/ 	.short	0x010b
        /*0682*/ 	.byte	0x15
	.zero		1


	//   ....[86]....
        /*0684*/ 	.word	0x000054b0
        /*0688*/ 	.word	0x000000ff
        /*068c*/ 	.word	0x00000000
        /*0690*/ 	.short	0x0101
        /*0692*/ 	.byte	0x06
	.zero		1


	//   ....[87]....
        /*0694*/ 	.word	0x000054c0
        /*0698*/ 	.word	0x000000ff
        /*069c*/ 	.word	0x00000070
        /*06a0*/ 	.short	0x010a
        /*06a2*/ 	.byte	0x15
	.zero		1


	//   ....[88]....
        /*06a4*/ 	.word	0x00005670
        /*06a8*/ 	.word	0x000000ff
        /*06ac*/ 	.word	0x00000050
        /*06b0*/ 	.short	0x010b
        /*06b2*/ 	.byte	0x15
	.zero		1


	//   ....[89]....
        /*06b4*/ 	.word	0x00005680
        /*06b8*/ 	.word	0x000000ff
        /*06bc*/ 	.word	0x00000000
        /*06c0*/ 	.short	0x0101
        /*06c2*/ 	.byte	0x06
	.zero		1


	//   ....[90]....
        /*06c4*/ 	.word	0x00005690
        /*06c8*/ 	.word	0x000000ff
        /*06cc*/ 	.word	0x00000078
        /*06d0*/ 	.short	0x010a
        /*06d2*/ 	.byte	0x15
	.zero		1


	//   ....[91]....
        /*06d4*/ 	.word	0x000058d0
        /*06d8*/ 	.word	0x000000ff
        /*06dc*/ 	.word	0x00000058
        /*06e0*/ 	.short	0x010b
        /*06e2*/ 	.byte	0x15
	.zero		1


	//   ....[92]....
        /*06e4*/ 	.word	0x000058e0
        /*06e8*/ 	.word	0x000000ff
        /*06ec*/ 	.word	0x00000000
        /*06f0*/ 	.short	0x0101
        /*06f2*/ 	.byte	0x25
	.zero		1


	//   ....[93]....
        /*06f4*/ 	.word	0x00005920
        /*06f8*/ 	.word	0x000000ff
        /*06fc*/ 	.word	0x00000060
        /*0700*/ 	.short	0x010a
        /*0702*/ 	.byte	0x15
	.zero		1


	//   ....[94]....
        /*0704*/ 	.word	0x00005940
        /*0708*/ 	.word	0x000000ff
        /*070c*/ 	.word	0x00000068
        /*0710*/ 	.short	0x010a
        /*0712*/ 	.byte	0x15
	.zero		1


	//   ....[95]....
        /*0714*/ 	.word	0x00005960
        /*0718*/ 	.word	0x000000ff
        /*071c*/ 	.word	0x00000070
        /*0720*/ 	.short	0x010a
        /*0722*/ 	.byte	0x15
	.zero		1


	//   ....[96]....
        /*0724*/ 	.word	0x000059a0
        /*0728*/ 	.word	0x00000000
        /*072c*/ 	.word	0x00000078
        /*0730*/ 	.short	0x010a
        /*0732*/ 	.byte	0xff
	.zero		1


	//   ....[97]....
        /*0734*/ 	.word	0x00005cc0
        /*0738*/ 	.word	0x00000003
        /*073c*/ 	.word	0x00000090
        /*0740*/ 	.short	0x010a
        /*0742*/ 	.byte	0xff
	.zero		1


	//   ....[98]....
        /*0744*/ 	.word	0x00005e40
        /*0748*/ 	.word	0x00000000
        /*074c*/ 	.word	0x00000000
        /*0750*/ 	.short	0x0101
        /*0752*/ 	.byte	0xff
	.zero		1


	//   ....[99]....
        /*0754*/ 	.word	0x00006920
        /*0758*/ 	.word	0x000000ff
        /*075c*/ 	.word	0x00000040
        /*0760*/ 	.short	0x010a
        /*0762*/ 	.byte	0x2b
	.zero		1


	//   ....[100]....
        /*0764*/ 	.word	0x00006950
        /*0768*/ 	.word	0x00000036
        /*076c*/ 	.word	0x000000b0
        /*0770*/ 	.short	0x010a
        /*0772*/ 	.byte	0xff
	.zero		1


	//   ....[101]....
        /*0774*/ 	.word	0x00006a60
        /*0778*/ 	.word	0x000000ff
        /*077c*/ 	.word	0x00000040
        /*0780*/ 	.short	0x010a
        /*0782*/ 	.byte	0x2b
	.zero		1


	//   ....[102]....
        /*0784*/ 	.word	0x00006b30
        /*0788*/ 	.word	0x00000036
        /*078c*/ 	.word	0x000000b0
        /*0790*/ 	.short	0x010a
        /*0792*/ 	.byte	0xff
	.zero		1


	//   ....[103]....
        /*0794*/ 	.word	0x000072f0
        /*0798*/ 	.word	0x00000000
        /*079c*/ 	.word	0x00000000
        /*07a0*/ 	.short	0x0101
        /*07a2*/ 	.byte	0xff
	.zero		1


	//   ....[104]....
        /*07a4*/ 	.word	0x00007300
        /*07a8*/ 	.word	0x00000002
        /*07ac*/ 	.word	0x00000040
        /*07b0*/ 	.short	0x010a
        /*07b2*/ 	.byte	0xff
	.zero		1


	//   ....[105]....
        /*07b4*/ 	.word	0x000073c0
        /*07b8*/ 	.word	0x00000002
        /*07bc*/ 	.word	0x00000040
        /*07c0*/ 	.short	0x010a
        /*07c2*/ 	.byte	0xff
	.zero		1


	//   ....[106]....
        /*07c4*/ 	.word	0x00007bc0
        /*07c8*/ 	.word	0x00000000
        /*07cc*/ 	.word	0x00000000
        /*07d0*/ 	.short	0x0101
        /*07d2*/ 	.byte	0xff
	.zero		1


	//   ....[107]....
        /*07d4*/ 	.word	0x00007be0
        /*07d8*/ 	.word	0x00000002
        /*07dc*/ 	.word	0x00000040
        /*07e0*/ 	.short	0x010a
        /*07e2*/ 	.byte	0xff
	.zero		1


	//   ....[108]....
        /*07e4*/ 	.word	0x00007c90
        /*07e8*/ 	.word	0x00000002
        /*07ec*/ 	.word	0x00000040
        /*07f0*/ 	.short	0x010a
        /*07f2*/ 	.byte	0xff
	.zero		1


	//   ....[109]....
        /*07f4*/ 	.word	0x00008490
        /*07f8*/ 	.word	0x00000000
        /*07fc*/ 	.word	0x00000000
        /*0800*/ 	.short	0x0101
        /*0802*/ 	.byte	0xff
	.zero		1


	//   ....[110]....
        /*0804*/ 	.word	0x000084b0
        /*0808*/ 	.word	0x00000003
        /*080c*/ 	.word	0x00000040
        /*0810*/ 	.short	0x010a
        /*0812*/ 	.byte	0xff
	.zero		1


	//   ....[111]....
        /*0814*/ 	.word	0x00008560
        /*0818*/ 	.word	0x00000003
        /*081c*/ 	.word	0x00000040
        /*0820*/ 	.short	0x010a
        /*0822*/ 	.byte	0xff
	.zero		1


	//   ....[112]....
        /*0824*/ 	.word	0x00008810
        /*0828*/ 	.word	0x00000036
        /*082c*/ 	.word	0x00000000
        /*0830*/ 	.short	0x0101
        /*0832*/ 	.byte	0xff
	.zero		1


	//   ....[113]....
        /*0834*/ 	.word	0x00008db0
        /*0838*/ 	.word	0x00000000
        /*083c*/ 	.word	0x00000000
        /*0840*/ 	.short	0x0101
        /*0842*/ 	.byte	0xff
	.zero		1


	//   ....[114]....
        /*0844*/ 	.word	0x00009050
        /*0848*/ 	.word	0x000000ff
        /*084c*/ 	.word	0x00000000
        /*0850*/ 	.short	0x0101
        /*0852*/ 	.byte	0x06
	.zero		1


	//   ....[115]....
        /*0854*/ 	.word	0x00009070
        /*0858*/ 	.word	0x00000000
        /*085c*/ 	.word	0x00000100
        /*0860*/ 	.short	0x010a
        /*0862*/ 	.byte	0xff
	.zero		1


	//   ....[116]....
        /*0864*/ 	.word	0x000090d0
        /*0868*/ 	.word	0x00000000
        /*086c*/ 	.word	0x00000020
        /*0870*/ 	.short	0x010a
        /*0872*/ 	.byte	0xff
	.zero		1


	//   ....[117]....
        /*0874*/ 	.word	0x00009130
        /*0878*/ 	.word	0x00000000
        /*087c*/ 	.word	0x00000020
        /*0880*/ 	.short	0x010a
        /*0882*/ 	.byte	0xff
	.zero		1


	//   ....[118]....
        /*0884*/ 	.word	0x00009180
        /*0888*/ 	.word	0x00000003
        /*088c*/ 	.word	0x00000090
        /*0890*/ 	.short	0x010a
        /*0892*/ 	.byte	0xff
	.zero		1


	//   ....[119]....
        /*0894*/ 	.word	0x000091e0
        /*0898*/ 	.word	0x00000000
        /*089c*/ 	.word	0x00000000
        /*08a0*/ 	.short	0x010a
        /*08a2*/ 	.byte	0xff
	.zero		1


	//   ....[120]....
        /*08a4*/ 	.word	0x00009240
        /*08a8*/ 	.word	0x00000000
        /*08ac*/ 	.word	0x00000000
        /*08b0*/ 	.short	0x010a
        /*08b2*/ 	.byte	0xff
	.zero		1


	//   ....[121]....
        /*08b4*/ 	.word	0x000092a0
        /*08b8*/ 	.word	0x00000000
        /*08bc*/ 	.word	0x00000000
        /*08c0*/ 	.short	0x010a
        /*08c2*/ 	.byte	0xff
	.zero		1


	//   ....[122]....
        /*08c4*/ 	.word	0x000092f0
        /*08c8*/ 	.word	0x00000002
        /*08cc*/ 	.word	0x000000f0
        /*08d0*/ 	.short	0x010a
        /*08d2*/ 	.byte	0xff
	.zero		1


	//   ....[123]....
        /*08d4*/ 	.word	0x00009350
        /*08d8*/ 	.word	0x00000002
        /*08dc*/ 	.word	0x000000a0
        /*08e0*/ 	.short	0x010a
        /*08e2*/ 	.byte	0xff
	.zero		1


	//   ....[124]....
        /*08e4*/ 	.word	0x000093a0
        /*08e8*/ 	.word	0x00000002
        /*08ec*/ 	.word	0x00000090
        /*08f0*/ 	.short	0x010a
        /*08f2*/ 	.byte	0xff
	.zero		1


	//   ....[125]....
        /*08f4*/ 	.word	0x00009400
        /*08f8*/ 	.word	0x00000000
        /*08fc*/ 	.word	0x000000a0
        /*0900*/ 	.short	0x010a
        /*0902*/ 	.byte	0xff
	.zero		1


	//   ....[126]....
        /*0904*/ 	.word	0x00009460
        /*0908*/ 	.word	0x00000005
        /*090c*/ 	.word	0x00000008
        /*0910*/ 	.short	0x010a
        /*0912*/ 	.byte	0xff
	.zero		1


	//   ....[127]....
        /*0914*/ 	.word	0x00009540
        /*0918*/ 	.word	0x00000000
        /*091c*/ 	.word	0x00000008
        /*0920*/ 	.short	0x010a
        /*0922*/ 	.byte	0xff
	.zero		1


	//   ....[128]....
        /*0924*/ 	.word	0x00009590
        /*0928*/ 	.word	0x00000000
        /*092c*/ 	.word	0x00000090
        /*0930*/ 	.short	0x010a
        /*0932*/ 	.byte	0xff
	.zero		1


	//   ....[129]....
        /*0934*/ 	.word	0x000095f0
        /*0938*/ 	.word	0x00000000
        /*093c*/ 	.word	0x000000d0
        /*0940*/ 	.short	0x010a
        /*0942*/ 	.byte	0xff
	.zero		1


	//   ....[130]....
        /*0944*/ 	.word	0x00009650
        /*0948*/ 	.word	0x00000000
        /*094c*/ 	.word	0x00000000
        /*0950*/ 	.short	0x010a
        /*0952*/ 	.byte	0xff
	.zero		1


	//   ....[131]....
        /*0954*/ 	.word	0x000096b0
        /*0958*/ 	.word	0x00000000
        /*095c*/ 	.word	0x00000000
        /*0960*/ 	.short	0x010a
        /*0962*/ 	.byte	0xff
	.zero		1


	//   ....[132]....
        /*0964*/ 	.word	0x00009710
        /*0968*/ 	.word	0x00000000
        /*096c*/ 	.word	0x00000000
        /*0970*/ 	.short	0x010a
        /*0972*/ 	.byte	0xff
	.zero		1


	//   ....[133]....
        /*0974*/ 	.word	0x00009770
        /*0978*/ 	.word	0x00000000
        /*097c*/ 	.word	0x00000000
        /*0980*/ 	.short	0x010a
        /*0982*/ 	.byte	0xff
	.zero		1


	//   ....[134]....
        /*0984*/ 	.word	0x000097d0
        /*0988*/ 	.word	0x00000000
        /*098c*/ 	.word	0x00000110
        /*0990*/ 	.short	0x010a
        /*0992*/ 	.byte	0xff
	.zero		1


	//   ....[135]....
        /*0994*/ 	.word	0x00009820
        /*0998*/ 	.word	0x0000000c
        /*099c*/ 	.word	0x00000090
        /*09a0*/ 	.short	0x010a
        /*09a2*/ 	.byte	0xff
	.zero		1


	//   ....[136]....
        /*09a4*/ 	.word	0x00009880
        /*09a8*/ 	.word	0x00000000
        /*09ac*/ 	.word	0x00000088
        /*09b0*/ 	.short	0x010a
        /*09b2*/ 	.byte	0xff
	.zero		1


	//   ....[137]....
        /*09b4*/ 	.word	0x000098e0
        /*09b8*/ 	.word	0x00000000
        /*09bc*/ 	.word	0x00000060
        /*09c0*/ 	.short	0x010a
        /*09c2*/ 	.byte	0xff
	.zero		1


	//   ....[138]....
        /*09c4*/ 	.word	0x00009940
        /*09c8*/ 	.word	0x00000000
        /*09cc*/ 	.word	0x00000068
        /*09d0*/ 	.short	0x010a
        /*09d2*/ 	.byte	0xff
	.zero		1


	//   ....[139]....
        /*09d4*/ 	.word	0x000099a0
        /*09d8*/ 	.word	0x00000000
        /*09dc*/ 	.word	0x00000070
        /*09e0*/ 	.short	0x010a
        /*09e2*/ 	.byte	0xff
	.zero		1


	//   ....[140]....
        /*09e4*/ 	.word	0x00009a00
        /*09e8*/ 	.word	0x00000000
        /*09ec*/ 	.word	0x00000078
        /*09f0*/ 	.short	0x010a
        /*09f2*/ 	.byte	0xff
	.zero		1


	//   ....[141]....
        /*09f4*/ 	.word	0x00009a60
        /*09f8*/ 	.word	0x00000000
        /*09fc*/ 	.word	0x00000060
        /*0a00*/ 	.short	0x010a
        /*0a02*/ 	.byte	0xff
	.zero		1


	//   ....[142]....
        /*0a04*/ 	.word	0x00009ac0
        /*0a08*/ 	.word	0x00000000
        /*0a0c*/ 	.word	0x00000068
        /*0a10*/ 	.short	0x010a
        /*0a12*/ 	.byte	0xff
	.zero		1


	//   ....[143]....
        /*0a14*/ 	.word	0x00009b20
        /*0a18*/ 	.word	0x00000000
        /*0a1c*/ 	.word	0x00000070
        /*0a20*/ 	.short	0x010a
        /*0a22*/ 	.byte	0xff
	.zero		1


	//   ....[144]....
        /*0a24*/ 	.word	0x00009b70
        /*0a28*/ 	.word	0x00000003
        /*0a2c*/ 	.word	0x00000090
        /*0a30*/ 	.short	0x010a
        /*0a32*/ 	.byte	0xff
	.zero		1


	//   ....[145]....
        /*0a34*/ 	.word	0x00009bd0
        /*0a38*/ 	.word	0x00000002
        /*0a3c*/ 	.word	0x00000040
        /*0a40*/ 	.short	0x010a
        /*0a42*/ 	.byte	0xff
	.zero		1


	//   ....[146]....
        /*0a44*/ 	.word	0x00009c20
        /*0a48*/ 	.word	0x00000036
        /*0a4c*/ 	.word	0x000000b0
        /*0a50*/ 	.short	0x010a
        /*0a52*/ 	.byte	0xff
	.zero		1


	//   ....[147]....
        /*0a54*/ 	.word	0x00009c70
        /*0a58*/ 	.word	0x00000002
        /*0a5c*/ 	.word	0x00000040
        /*0a60*/ 	.short	0x010a
        /*0a62*/ 	.byte	0xff
	.zero		1


	//   ....[148]....
        /*0a64*/ 	.word	0x00009cc0
        /*0a68*/ 	.word	0x00000002
        /*0a6c*/ 	.word	0x00000040
        /*0a70*/ 	.short	0x010a
        /*0a72*/ 	.byte	0xff
	.zero		1


	//   ....[149]....
        /*0a74*/ 	.word	0x00009d10
        /*0a78*/ 	.word	0x00000003
        /*0a7c*/ 	.word	0x00000040
        /*0a80*/ 	.short	0x010a
        /*0a82*/ 	.byte	0xff
	.zero		1


	//----- nvinfo : EIATTR_NUM_MBARRIERS
	.align		4
.L_47:
        /*0a84*/ 	.byte	0x03, 0x38
        /*0a86*/ 	.short	0x0023


	//----- nvinfo : EIATTR_EXIT_INSTR_OFFSETS
	.align		4
        /*0a88*/ 	.byte	0x04, 0x1c
        /*0a8a*/ 	.short	(.L_49 - .L_48)


	//   ....[0]....
.L_48:
        /*0a8c*/ 	.word	0x00002e20


	//   ....[1]....
        /*0a90*/ 	.word	0x00003310


	//   ....[2]....
        /*0a94*/ 	.word	0x00003370


	//   ....[3]....
        /*0a98*/ 	.word	0x000046e0


	//   ....[4]....
        /*0a9c*/ 	.word	0x000059d0


	//   ....[5]....
        /*0aa0*/ 	.word	0x00005a10


	//   ....[6]....
        /*0aa4*/ 	.word	0x00008f50


	//   ....[7]....
        /*0aa8*/ 	.word	0x00008fc0


	//   ....[8]....
        /*0aac*/ 	.word	0x00008ff0


	//   ....[9]....
        /*0ab0*/ 	.word	0x00009060


	//----- nvinfo : EIATTR_MAX_THREADS
	.align		4
.L_49:
        /*0ab4*/ 	.byte	0x04, 0x05
        /*0ab6*/ 	.short	(.L_51 - .L_50)
.L_50:
        /*0ab8*/ 	.word	0x00000100
        /*0abc*/ 	.word	0x00000001
        /*0ac0*/ 	.word	0x00000001


	//----- nvinfo : EIATTR_CRS_STACK_SIZE
	.align		4
.L_51:
        /*0ac4*/ 	.byte	0x04, 0x1e
        /*0ac6*/ 	.short	(.L_53 - .L_52)
.L_52:
        /*0ac8*/ 	.word	0x00000000


	//----- nvinfo : EIATTR_CBANK_PARAM_SIZE
	.align		4
.L_53:
        /*0acc*/ 	.byte	0x03, 0x19
        /*0ace*/ 	.short	0x0800


	//----- nvinfo : EIATTR_PARAM_CBANK
	.align		4
        /*0ad0*/ 	.byte	0x04, 0x0a
        /*0ad2*/ 	.short	(.L_55 - .L_54)
	.align		4
.L_54:
        /*0ad4*/ 	.word	index@(.nv.constant0._ZN7cutlass13device_kernelINS_4gemm6kernel13GemmUniversalIN4cute5tupleIJiiiiEEENS1_10collective13CollectiveMmaINS1_35MainloopSm100TmaUmmaWarpSpecializedILi4ELi2ELi4ENS5_IJNS4_1CILi4EEESB_NSA_ILi1EEEEEEEENS5_IJNSA_ILi128EEESF_NSA_ILi64EEEEEENS_6half_tENS5_IJlSC_lEEESI_NS5_IJSC_llEEENS4_8TiledMMAINS4_8MMA_AtomIJNS4_26SM100_MMA_F16BF16_2x1SM_SSISI_SI_fLi128ELi128ELNS4_4UMMA5MajorE0ELSP_1ELNSO_7ScaleInE0ELSQ_0EEEEEENS4_6LayoutINS5_IJSC_SC_SC_EEENS5_IJNSA_ILi0EEESV_SV_EEEEENS5_IJNS4_10UnderscoreESY_SY_EEEEENS4_28SM100_TMA_2SM_LOAD_MULTICASTENS4_14ComposedLayoutINS4_7SwizzleILi3ELi4ELi3EEENS4_18smem_ptr_flag_bitsILi16EEENST_INS5_IJNSA_ILi8EEESG_EEENS5_IJSG_SC_EEEEEEEvNS4_8identityES11_NS12_IS14_S16_NST_INS5_IJSG_S17_EEENS5_IJSC_SG_EEEEEEEvS1C_EENS_8epilogue10collective18CollectiveEpilogueINS1I_23Sm100TmaWarpSpecializedILi4ELi2ELi16ELb1ELb0EEEJNS5_IJSG_SF_SG_EEENS5_IJNST_ISG_SC_EENST_INS5_IJNSA_ILi16EEENSA_ILi2EEEEEES1E_EEEEESI_SJ_SI_SJ_NS1I_6fusion15FusionCallbacksIS1M_NS1U_17LinearCombinationISI_fSI_fLNS_15FloatRoundStyleE2EEES1N_S1T_JEEENS4_5SM1004TMEM4LOAD26SM100_TMEM_LOAD_32dp32b16xENS4_13SM90_TMA_LOADENS12_INS13_ILi1ELi4ELi3EEES16_NST_INS5_IJS17_S1P_EEENS5_IJS1P_SC_EEEEEEENS4_39AutoVectorizingCopyWithAssumedAlignmentILi128EEENS4_14SM90_TMA_STOREES29_S2B_S2B_EEEvvEEEEvNT_6ParamsE)
        /*0ad8*/ 	.short	0x0380
        /*0ada*/ 	.short	0x0800


	//----- nvinfo : EIATTR_SW_WAR
	.align		4
.L_55:
        /*0adc*/ 	.byte	0x04, 0x36
        /*0ade*/ 	.short	(.L_57 - .L_56)
.L_56:
        /*0ae0*/ 	.word	0x00000008
.L_57:


//--------------------- .nv.callgraph             --------------------------
	.section	.nv.callgraph,"",@"SHT_CUDA_CALLGRAPH"
	.align	4
	.sectionentsize	8
	.align		4
        /*0000*/ 	.word	0x00000000
	.align		4
        /*0004*/ 	.word	0xffffffff
	.align		4
        /*0008*/ 	.word	index@(_ZN7cutlass13device_kernelINS_4gemm6kernel13GemmUniversalIN4cute5tupleIJiiiiEEENS1_10collective13CollectiveMmaINS1_35MainloopSm100TmaUmmaWarpSpecializedILi4ELi2ELi4ENS5_IJNS4_1CILi4EEESB_NSA_ILi1EEEEEEEENS5_IJNSA_ILi128EEESF_NSA_ILi64EEEEEENS_6half_tENS5_IJlSC_lEEESI_NS5_IJSC_llEEENS4_8TiledMMAINS4_8MMA_AtomIJNS4_26SM100_MMA_F16BF16_2x1SM_SSISI_SI_fLi128ELi128ELNS4_4UMMA5MajorE0ELSP_1ELNSO_7ScaleInE0ELSQ_0EEEEEENS4_6LayoutINS5_IJSC_SC_SC_EEENS5_IJNSA_ILi0EEESV_SV_EEEEENS5_IJNS4_10UnderscoreESY_SY_EEEEENS4_28SM100_TMA_2SM_LOAD_MULTICASTENS4_14ComposedLayoutINS4_7SwizzleILi3ELi4ELi3EEENS4_18smem_ptr_flag_bitsILi16EEENST_INS5_IJNSA_ILi8EEESG_EEENS5_IJSG_SC_EEEEEEEvNS4_8identityES11_NS12_IS14_S16_NST_INS5_IJSG_S17_EEENS5_IJSC_SG_EEEEEEEvS1C_EENS_8epilogue10collective18CollectiveEpilogueINS1I_23Sm100TmaWarpSpecializedILi4ELi2ELi16ELb1ELb0EEEJNS5_IJSG_SF_SG_EEENS5_IJNST_ISG_SC_EENST_INS5_IJNSA_ILi16EEENSA_ILi2EEEEEES1E_EEEEESI_SJ_SI_SJ_NS1I_6fusion15FusionCallbacksIS1M_NS1U_17LinearCombinationISI_fSI_fLNS_15FloatRoundStyleE2EEES1N_S1T_JEEENS4_5SM1004TMEM4LOAD26SM100_TMEM_LOAD_32dp32b16xENS4_13SM90_TMA_LOADENS12_INS13_ILi1ELi4ELi3EEES16_NST_INS5_IJS17_S1P_EEENS5_IJS1P_SC_EEEEEEENS4_39AutoVectorizingCopyWithAssumedAlignmentILi128EEENS4_14SM90_TMA_STOREES29_S2B_S2B_EEEvvEEEEvNT_6ParamsE)
	.align		4
        /*000c*/ 	.word	index@(__assertfail)
	.align		4
        /*0010*/ 	.word	0x00000000
	.align		4
        /*0014*/ 	.word	0xfffffffe
	.align		4
        /*0018*/ 	.word	0x00000000
	.align		4
        /*001c*/ 	.word	0xfffffffd
	.align		4
        /*0020*/ 	.word	0x00000000
	.align		4
        /*0024*/ 	.word	0xfffffffc


//--------------------- .nv.constant4             --------------------------
	.section	.nv.constant4,"a",@progbits
	.align	8
	.align		8
.nv.constant4:
        /*0000*/ 	.dword	__assertfail
	.align		8
        /*0008*/ 	.dword	__unnamed_1
	.align		8
        /*0010*/ 	.dword	__unnamed_2
	.align		8
        /*0018*/ 	.dword	_ZN40_INTERNAL_4298eab9_4_k_cu_a652665e_326974cuda3std3__45__cpo5beginE
	.align		8
        /*0020*/ 	.dword	_ZN40_INTERNAL_4298eab9_4_k_cu_a652665e_326974cuda3std3__45__cpo3endE
	.align		8
        /*0028*/ 	.dword	_ZN40_INTERNAL_4298eab9_4_k_cu_a652665e_326974cuda3std3__45__cpo6cbeginE
	.align		8
        /*0030*/ 	.dword	_ZN40_INTERNAL_4298eab9_4_k_cu_a652665e_326974cuda3std3__45__cpo4cendE
	.align		8
        /*0038*/ 	.dword	_ZN40_INTERNAL_4298eab9_4_k_cu_a652665e_326974cuda3std3__442_GLOBAL__N__4298eab9_4_k_cu_a652665e_326976ignoreE
	.align		8
        /*0040*/ 	.dword	_ZN40_INTERNAL_4298eab9_4_k_cu_a652665e_326974cuda3std3__419piecewise_constructE
	.align		8
        /*0048*/ 	.dword	_ZN40_INTERNAL_4298eab9_4_k_cu_a652665e_326974cuda3std3__48in_placeE
	.align		8
        /*0050*/ 	.dword	_ZN40_INTERNAL_4298eab9_4_k_cu_a652665e_326974cuda3std6ranges3__45__cpo4swapE
	.align		8
        /*0058*/ 	.dword	_ZN40_INTERNAL_4298eab9_4_k_cu_a652665e_326974cuda3std6ranges3__45__cpo9iter_moveE
	.align		8
        /*0060*/ 	.dword	_ZN40_INTERNAL_4298eab9_4_k_cu_a652665e_326974cute7productE
	.align		8
        /*0068*/ 	.dword	_ZN40_INTERNAL_4298eab9_4_k_cu_a652665e_326974cute1_E
	.align		8
        /*0070*/ 	.dword	$str$25
	.align		8
        /*0078*/ 	.dword	$str$26
	.align		8
        /*0080*/ 	.dword	$str$27
	.align		8
        /*0088*/ 	.dword	$str$28


//--------------------- .text._ZN7cutlass13device_kernelINS_4gemm6kernel13GemmUniversalIN4cute5tupleIJiiiiEEENS1_10collective13CollectiveMmaINS1_35MainloopSm100TmaUmmaWarpSpecializedILi4ELi2ELi4ENS5_IJNS4_1CILi4EEESB_NSA_ILi1EEEEEEEENS5_IJNSA_ILi128EEESF_NSA_ILi64EEEEEENS_6half_tENS5_IJlSC_lEEESI_NS5_IJSC_llEEENS4_8TiledMMAINS4_8MMA_AtomIJNS4_26SM100_MMA_F16BF16_2x1SM_SSISI_SI_fLi128ELi128ELNS4_4UMMA5MajorE0ELSP_1ELNSO_7ScaleInE0ELSQ_0EEEEEENS4_6LayoutINS5_IJSC_SC_SC_EEENS5_IJNSA_ILi0EEESV_SV_EEEEENS5_IJNS4_10UnderscoreESY_SY_EEEEENS4_28SM100_TMA_2SM_LOAD_MULTICASTENS4_14ComposedLayoutINS4_7SwizzleILi3ELi4ELi3EEENS4_18smem_ptr_flag_bitsILi16EEENST_INS5_IJNSA_ILi8EEESG_EEENS5_IJSG_SC_EEEEEEEvNS4_8identityES11_NS12_IS14_S16_NST_INS5_IJSG_S17_EEENS5_IJSC_SG_EEEEEEEvS1C_EENS_8epilogue10collective18CollectiveEpilogueINS1I_23Sm100TmaWarpSpecializedILi4ELi2ELi16ELb1ELb0EEEJNS5_IJSG_SF_SG_EEENS5_IJNST_ISG_SC_EENST_INS5_IJNSA_ILi16EEENSA_ILi2EEEEEES1E_EEEEESI_SJ_SI_SJ_NS1I_6fusion15FusionCallbacksIS1M_NS1U_17LinearCombinationISI_fSI_fLNS_15FloatRoundStyleE2EEES1N_S1T_JEEENS4_5SM1004TMEM4LOAD26SM100_TMEM_LOAD_32dp32b16xENS4_13SM90_TMA_LOADENS12_INS13_ILi1ELi4ELi3EEES16_NST_INS5_IJS17_S1P_EEENS5_IJS1P_SC_EEEEEEENS4_39AutoVectorizingCopyWithAssumedAlignmentILi128EEENS4_14SM90_TMA_STOREES29_S2B_S2B_EEEvvEEEEvNT_6ParamsE --------------------------
	.section	.text._ZN7cutlass13device_kernelINS_4gemm6kernel13GemmUniversalIN4cute5tupleIJiiiiEEENS1_10collective13CollectiveMmaINS1_35MainloopSm100TmaUmmaWarpSpecializedILi4ELi2ELi4ENS5_IJNS4_1CILi4EEESB_NSA_ILi1EEEEEEEENS5_IJNSA_ILi128EEESF_NSA_ILi64EEEEEENS_6half_tENS5_IJlSC_lEEESI_NS5_IJSC_llEEENS4_8TiledMMAINS4_8MMA_AtomIJNS4_26SM100_MMA_F16BF16_2x1SM_SSISI_SI_fLi128ELi128ELNS4_4UMMA5MajorE0ELSP_1ELNSO_7ScaleInE0ELSQ_0EEEEEENS4_6LayoutINS5_IJSC_SC_SC_EEENS5_IJNSA_ILi0EEESV_SV_EEEEENS5_IJNS4_10UnderscoreESY_SY_EEEEENS4_28SM100_TMA_2SM_LOAD_MULTICASTENS4_14ComposedLayoutINS4_7SwizzleILi3ELi4ELi3EEENS4_18smem_ptr_flag_bitsILi16EEENST_INS5_IJNSA_ILi8EEESG_EEENS5_IJSG_SC_EEEEEEEvNS4_8identityES11_NS12_IS14_S16_NST_INS5_IJSG_S17_EEENS5_IJSC_SG_EEEEEEEvS1C_EENS_8epilogue10collective18CollectiveEpilogueINS1I_23Sm100TmaWarpSpecializedILi4ELi2ELi16ELb1ELb0EEEJNS5_IJSG_SF_SG_EEENS5_IJNST_ISG_SC_EENST_INS5_IJNSA_ILi16EEENSA_ILi2EEEEEES1E_EEEEESI_SJ_SI_SJ_NS1I_6fusion15FusionCallbacksIS1M_NS1U_17LinearCombinationISI_fSI_fLNS_15FloatRoundStyleE2EEES1N_S1T_JEEENS4_5SM1004TMEM4LOAD26SM100_TMEM_LOAD_32dp32b16xENS4_13SM90_TMA_LOADENS12_INS13_ILi1ELi4ELi3EEES16_NST_INS5_IJS17_S1P_EEENS5_IJS1P_SC_EEEEEEENS4_39AutoVectorizingCopyWithAssumedAlignmentILi128EEENS4_14SM90_TMA_STOREES29_S2B_S2B_EEEvvEEEEvNT_6ParamsE,"ax",@progbits
	.align	128
.text._ZN7cutlass13device_kernelINS_4gemm6kernel13GemmUniversalIN4cute5tupleIJiiiiEEENS1_10collective13CollectiveMmaINS1_35MainloopSm100TmaUmmaWarpSpecializedILi4ELi2ELi4ENS5_IJNS4_1CILi4EEESB_NSA_ILi1EEEEEEEENS5_IJNSA_ILi128EEESF_NSA_ILi64EEEEEENS_6half_tENS5_IJlSC_lEEESI_NS5_IJSC_llEEENS4_8TiledMMAINS4_8MMA_AtomIJNS4_26SM100_MMA_F16BF16_2x1SM_SSISI_SI_fLi128ELi128ELNS4_4UMMA5MajorE0ELSP_1ELNSO_7ScaleInE0ELSQ_0EEEEEENS4_6LayoutINS5_IJSC_SC_SC_EEENS5_IJNSA_ILi0EEESV_SV_EEEEENS5_IJNS4_10UnderscoreESY_SY_EEEEENS4_28SM100_TMA_2SM_LOAD_MULTICASTENS4_14ComposedLayoutINS4_7SwizzleILi3ELi4ELi3EEENS4_18smem_ptr_flag_bitsILi16EEENST_INS5_IJNSA_ILi8EEESG_EEENS5_IJSG_SC_EEEEEEEvNS4_8identityES11_NS12_IS14_S16_NST_INS5_IJSG_S17_EEENS5_IJSC_SG_EEEEEEEvS1C_EENS_8epilogue10collective18CollectiveEpilogueINS1I_23Sm100TmaWarpSpecializedILi4ELi2ELi16ELb1ELb0EEEJNS5_IJSG_SF_SG_EEENS5_IJNST_ISG_SC_EENST_INS5_IJNSA_ILi16EEENSA_ILi2EEEEEES1E_EEEEESI_SJ_SI_SJ_NS1I_6fusion15FusionCallbacksIS1M_NS1U_17LinearCombinationISI_fSI_fLNS_15FloatRoundStyleE2EEES1N_S1T_JEEENS4_5SM1004TMEM4LOAD26SM100_TMEM_LOAD_32dp32b16xENS4_13SM90_TMA_LOADENS12_INS13_ILi1ELi4ELi3EEES16_NST_INS5_IJS17_S1P_EEENS5_IJS1P_SC_EEEEEEENS4_39AutoVectorizingCopyWithAssumedAlignmentILi128EEENS4_14SM90_TMA_STOREES29_S2B_S2B_EEEvvEEEEvNT_6ParamsE:
        .type           _ZN7cutlass13device_kernelINS_4gemm6kernel13GemmUniversalIN4cute5tupleIJiiiiEEENS1_10collective13CollectiveMmaINS1_35MainloopSm100TmaUmmaWarpSpecializedILi4ELi2ELi4ENS5_IJNS4_1CILi4EEESB_NSA_ILi1EEEEEEEENS5_IJNSA_ILi128EEESF_NSA_ILi64EEEEEENS_6half_tENS5_IJlSC_lEEESI_NS5_IJSC_llEEENS4_8TiledMMAINS4_8MMA_AtomIJNS4_26SM100_MMA_F16BF16_2x1SM_SSISI_SI_fLi128ELi128ELNS4_4UMMA5MajorE0ELSP_1ELNSO_7ScaleInE0ELSQ_0EEEEEENS4_6LayoutINS5_IJSC_SC_SC_EEENS5_IJNSA_ILi0EEESV_SV_EEEEENS5_IJNS4_10UnderscoreESY_SY_EEEEENS4_28SM100_TMA_2SM_LOAD_MULTICASTENS4_14ComposedLayoutINS4_7SwizzleILi3ELi4ELi3EEENS4_18smem_ptr_flag_bitsILi16EEENST_INS5_IJNSA_ILi8EEESG_EEENS5_IJSG_SC_EEEEEEEvNS4_8identityES11_NS12_IS14_S16_NST_INS5_IJSG_S17_EEENS5_IJSC_SG_EEEEEEEvS1C_EENS_8epilogue10collective18CollectiveEpilogueINS1I_23Sm100TmaWarpSpecializedILi4ELi2ELi16ELb1ELb0EEEJNS5_IJSG_SF_SG_EEENS5_IJNST_ISG_SC_EENST_INS5_IJNSA_ILi16EEENSA_ILi2EEEEEES1E_EEEEESI_SJ_SI_SJ_NS1I_6fusion15FusionCallbacksIS1M_NS1U_17LinearCombinationISI_fSI_fLNS_15FloatRoundStyleE2EEES1N_S1T_JEEENS4_5SM1004TMEM4LOAD26SM100_TMEM_LOAD_32dp32b16xENS4_13SM90_TMA_LOADENS12_INS13_ILi1ELi4ELi3EEES16_NST_INS5_IJS17_S1P_EEENS5_IJS1P_SC_EEEEEEENS4_39AutoVectorizingCopyWithAssumedAlignmentILi128EEENS4_14SM90_TMA_STOREES29_S2B_S2B_EEEvvEEEEvNT_6ParamsE,@function
        .size           _ZN7cutlass13device_kernelINS_4gemm6kernel13GemmUniversalIN4cute5tupleIJiiiiEEENS1_10collective13CollectiveMmaINS1_35MainloopSm100TmaUmmaWarpSpecializedILi4ELi2ELi4ENS5_IJNS4_1CILi4EEESB_NSA_ILi1EEEEEEEENS5_IJNSA_ILi128EEESF_NSA_ILi64EEEEEENS_6half_tENS5_IJlSC_lEEESI_NS5_IJSC_llEEENS4_8TiledMMAINS4_8MMA_AtomIJNS4_26SM100_MMA_F16BF16_2x1SM_SSISI_SI_fLi128ELi128ELNS4_4UMMA5MajorE0ELSP_1ELNSO_7ScaleInE0ELSQ_0EEEEEENS4_6LayoutINS5_IJSC_SC_SC_EEENS5_IJNSA_ILi0EEESV_SV_EEEEENS5_IJNS4_10UnderscoreESY_SY_EEEEENS4_28SM100_TMA_2SM_LOAD_MULTICASTENS4_14ComposedLayoutINS4_7SwizzleILi3ELi4ELi3EEENS4_18smem_ptr_flag_bitsILi16EEENST_INS5_IJNSA_ILi8EEESG_EEENS5_IJSG_SC_EEEEEEEvNS4_8identityES11_NS12_IS14_S16_NST_INS5_IJSG_S17_EEENS5_IJSC_SG_EEEEEEEvS1C_EENS_8epilogue10collective18CollectiveEpilogueINS1I_23Sm100TmaWarpSpecializedILi4ELi2ELi16ELb1ELb0EEEJNS5_IJSG_SF_SG_EEENS5_IJNST_ISG_SC_EENST_INS5_IJNSA_ILi16EEENSA_ILi2EEEEEES1E_EEEEESI_SJ_SI_SJ_NS1I_6fusion15FusionCallbacksIS1M_NS1U_17LinearCombinationISI_fSI_fLNS_15FloatRoundStyleE2EEES1N_S1T_JEEENS4_5SM1004TMEM4LOAD26SM100_TMEM_LOAD_32dp32b16xENS4_13SM90_TMA_LOADENS12_INS13_ILi1ELi4ELi3EEES16_NST_INS5_IJS17_S1P_EEENS5_IJS1P_SC_EEEEEEENS4_39AutoVectorizingCopyWithAssumedAlignmentILi128EEENS4_14SM90_TMA_STOREES29_S2B_S2B_EEEvvEEEEvNT_6ParamsE,(.L_x_197 - _ZN7cutlass13device_kernelINS_4gemm6kernel13GemmUniversalIN4cute5tupleIJiiiiEEENS1_10collective13CollectiveMmaINS1_35MainloopSm100TmaUmmaWarpSpecializedILi4ELi2ELi4ENS5_IJNS4_1CILi4EEESB_NSA_ILi1EEEEEEEENS5_IJNSA_ILi128EEESF_NSA_ILi64EEEEEENS_6half_tENS5_IJlSC_lEEESI_NS5_IJSC_llEEENS4_8TiledMMAINS4_8MMA_AtomIJNS4_26SM100_MMA_F16BF16_2x1SM_SSISI_SI_fLi128ELi128ELNS4_4UMMA5MajorE0ELSP_1ELNSO_7ScaleInE0ELSQ_0EEEEEENS4_6LayoutINS5_IJSC_SC_SC_EEENS5_IJNSA_ILi0EEESV_SV_EEEEENS5_IJNS4_10UnderscoreESY_SY_EEEEENS4_28SM100_TMA_2SM_LOAD_MULTICASTENS4_14ComposedLayoutINS4_7SwizzleILi3ELi4ELi3EEENS4_18smem_ptr_flag_bitsILi16EEENST_INS5_IJNSA_ILi8EEESG_EEENS5_IJSG_SC_EEEEEEEvNS4_8identityES11_NS12_IS14_S16_NST_INS5_IJSG_S17_EEENS5_IJSC_SG_EEEEEEEvS1C_EENS_8epilogue10collective18CollectiveEpilogueINS1I_23Sm100TmaWarpSpecializedILi4ELi2ELi16ELb1ELb0EEEJNS5_IJSG_SF_SG_EEENS5_IJNST_ISG_SC_EENST_INS5_IJNSA_ILi16EEENSA_ILi2EEEEEES1E_EEEEESI_SJ_SI_SJ_NS1I_6fusion15FusionCallbacksIS1M_NS1U_17LinearCombinationISI_fSI_fLNS_15FloatRoundStyleE2EEES1N_S1T_JEEENS4_5SM1004TMEM4LOAD26SM100_TMEM_LOAD_32dp32b16xENS4_13SM90_TMA_LOADENS12_INS13_ILi1ELi4ELi3EEES16_NST_INS5_IJS17_S1P_EEENS5_IJS1P_SC_EEEEEEENS4_39AutoVectorizingCopyWithAssumedAlignmentILi128EEENS4_14SM90_TMA_STOREES29_S2B_S2B_EEEvvEEEEvNT_6ParamsE)
        .other          _ZN7cutlass13device_kernelINS_4gemm6kernel13GemmUniversalIN4cute5tupleIJiiiiEEENS1_10collective13CollectiveMmaINS1_35MainloopSm100TmaUmmaWarpSpecializedILi4ELi2ELi4ENS5_IJNS4_1CILi4EEESB_NSA_ILi1EEEEEEEENS5_IJNSA_ILi128EEESF_NSA_ILi64EEEEEENS_6half_tENS5_IJlSC_lEEESI_NS5_IJSC_llEEENS4_8TiledMMAINS4_8MMA_AtomIJNS4_26SM100_MMA_F16BF16_2x1SM_SSISI_SI_fLi128ELi128ELNS4_4UMMA5MajorE0ELSP_1ELNSO_7ScaleInE0ELSQ_0EEEEEENS4_6LayoutINS5_IJSC_SC_SC_EEENS5_IJNSA_ILi0EEESV_SV_EEEEENS5_IJNS4_10UnderscoreESY_SY_EEEEENS4_28SM100_TMA_2SM_LOAD_MULTICASTENS4_14ComposedLayoutINS4_7SwizzleILi3ELi4ELi3EEENS4_18smem_ptr_flag_bitsILi16EEENST_INS5_IJNSA_ILi8EEESG_EEENS5_IJSG_SC_EEEEEEEvNS4_8identityES11_NS12_IS14_S16_NST_INS5_IJSG_S17_EEENS5_IJSC_SG_EEEEEEEvS1C_EENS_8epilogue10collective18CollectiveEpilogueINS1I_23Sm100TmaWarpSpecializedILi4ELi2ELi16ELb1ELb0EEEJNS5_IJSG_SF_SG_EEENS5_IJNST_ISG_SC_EENST_INS5_IJNSA_ILi16EEENSA_ILi2EEEEEES1E_EEEEESI_SJ_SI_SJ_NS1I_6fusion15FusionCallbacksIS1M_NS1U_17LinearCombinationISI_fSI_fLNS_15FloatRoundStyleE2EEES1N_S1T_JEEENS4_5SM1004TMEM4LOAD26SM100_TMEM_LOAD_32dp32b16xENS4_13SM90_TMA_LOADENS12_INS13_ILi1ELi4ELi3EEES16_NST_INS5_IJS17_S1P_EEENS5_IJS1P_SC_EEEEEEENS4_39AutoVectorizingCopyWithAssumedAlignmentILi128EEENS4_14SM90_TMA_STOREES29_S2B_S2B_EEEvvEEEEvNT_6ParamsE,@"STO_CUDA_ENTRY STV_DEFAULT"
_ZN7cutlass13device_kernelINS_4gemm6kernel13GemmUniversalIN4cute5tupleIJiiiiEEENS1_10collective13CollectiveMmaINS1_35MainloopSm100TmaUmmaWarpSpecializedILi4ELi2ELi4ENS5_IJNS4_1CILi4EEESB_NSA_ILi1EEEEEEEENS5_IJNSA_ILi128EEESF_NSA_ILi64EEEEEENS_6half_tENS5_IJlSC_lEEESI_NS5_IJSC_llEEENS4_8TiledMMAINS4_8MMA_AtomIJNS4_26SM100_MMA_F16BF16_2x1SM_SSISI_SI_fLi128ELi128ELNS4_4UMMA5MajorE0ELSP_1ELNSO_7ScaleInE0ELSQ_0EEEEEENS4_6LayoutINS5_IJSC_SC_SC_EEENS5_IJNSA_ILi0EEESV_SV_EEEEENS5_IJNS4_10UnderscoreESY_SY_EEEEENS4_28SM100_TMA_2SM_LOAD_MULTICASTENS4_14ComposedLayoutINS4_7SwizzleILi3ELi4ELi3EEENS4_18smem_ptr_flag_bitsILi16EEENST_INS5_IJNSA_ILi8EEESG_EEENS5_IJSG_SC_EEEEEEEvNS4_8identityES11_NS12_IS14_S16_NST_INS5_IJSG_S17_EEENS5_IJSC_SG_EEEEEEEvS1C_EENS_8epilogue10collective18CollectiveEpilogueINS1I_23Sm100TmaWarpSpecializedILi4ELi2ELi16ELb1ELb0EEEJNS5_IJSG_SF_SG_EEENS5_IJNST_ISG_SC_EENST_INS5_IJNSA_ILi16EEENSA_ILi2EEEEEES1E_EEEEESI_SJ_SI_SJ_NS1I_6fusion15FusionCallbacksIS1M_NS1U_17LinearCombinationISI_fSI_fLNS_15FloatRoundStyleE2EEES1N_S1T_JEEENS4_5SM1004TMEM4LOAD26SM100_TMEM_LOAD_32dp32b16xENS4_13SM90_TMA_LOADENS12_INS13_ILi1ELi4ELi3EEES16_NST_INS5_IJS17_S1P_EEENS5_IJS1P_SC_EEEEEEENS4_39AutoVectorizingCopyWithAssumedAlignmentILi128EEENS4_14SM90_TMA_STOREES29_S2B_S2B_EEEvvEEEEvNT_6ParamsE:
[----:B------:R-:W1:Y:S01]  /*0000*/  LDC R1, c[0x0][0x37c] ;  /* 0x0000df00ff017b82 */ /* 0x000e620000000800 */
[----:B------:R-:W2:Y:S01]  /*0010*/  S2R R61, SR_TID.X ;  /* 0x00000000003d7919 */ /* 0x000ea20000002100 */
[----:B------:R-:W3:Y:S06]  /*0020*/  LDCU.64 UR8, c[0x0][0x890] ;  /* 0x00011200ff0877ac */ /* 0x000eec0008000a00 */
[----:B------:R-:W4:Y:S01]  /*0030*/  S2UR UR47, SR_CgaCtaId ;  /* 0x00000000002f79c3 */ /* 0x000f220000008800 */
[----:B------:R-:W-:Y:S02]  /*0040*/  PRMT R50, RZ, 0x7610, R50 ;  /* 0x00007610ff327816 */ /* 0x000fe40000000032 */
[----:B------:R-:W-:-:S02]  /*0050*/  ELECT P0, URZ, PT ;  /* 0x0000000000ff782f */ /* 0x000fc40003800000 */
[----:B---3--:R-:W-:-:S04]  /*0060*/  ISETP.NE.U32.AND P1, PT, RZ, UR8, PT ;  /* 0x00000008ff007c0c */ /* 0x008fc8000bf25070 */
[----:B------:R-:W-:Y:S01]  /*0070*/  ISETP.NE.AND.EX P2, PT, RZ, UR9, PT, P1 ;  /* 0x00000009ff007c0c */ /* 0x000fe2000bf45310 */
[----:B----4-:R-:W-:Y:S02]  /*0080*/  ULOP3.LUT UR46, UR47, 0x1, URZ, 0xc0, !UPT ;  /* 0x000000012f2e7892 */ /* 0x010fe4000f8ec0ff */
[----:B------:R-:W-:Y:S01]  /*0090*/  ULOP3.LUT UR48, UR47, 0x1, URZ, 0x3c, !UPT ;  /* 0x000000012f307892 */ /* 0x000fe2000f8e3cff */
[----:B--2---:R-:W-:-:S05]  /*00a0*/  SHF.R.U32.HI R51, RZ, 0x5, R61 ;  /* 0x00000005ff337819 */ /* 0x004fca000001163d */
[----:B------:R-:W2:Y:S02]  /*00b0*/  SHFL.IDX PT, R0, R51, RZ, 0x1f ;  /* 0x00001fff33007589 */ /* 0x000ea400000e0000 */
[----:B--2---:R-:W-:Y:S02]  /*00c0*/  R2UR UR25, R0 ;  /* 0x00000000001972ca */ /* 0x004fe400000e0000 */
[----:B-1----:R-:W-:Y:S05]  /*00d0*/  @P2 BRA `(.L_x_0) ;  /* 0x0000000000302947 */ /* 0x002fea0003800000 */
[----:B------:R-:W1:Y:S02]  /*00e0*/  LDCU.64 UR4, c[0x0][0x888] ;  /* 0x00011100ff0477ac */ /* 0x000e640008000a00 */
[----:B-1----:R-:W-:-:S04]  /*00f0*/  UISETP.NE.U32.AND UP0, UPT, UR4, URZ, UPT ;  /* 0x000000ff0400728c */ /* 0x002fc8000bf05070 */
[----:B------:R-:W-:-:S09]  /*0100*/  UISETP.NE.AND.EX UP0, UPT, UR5, URZ, UPT, UP0 ;  /* 0x000000ff0500728c */ /* 0x000fd2000bf05300 */
[----:B------:R-:W-:Y:S05]  /*0110*/  BRA.U !UP0, `(.L_x_1) ;  /* 0x0000000108147547 */ /* 0x000fea000b800000 */
[----:B------:R-:W1:Y:S01]  /*0120*/  LDC.64 R2, c[0x0][0x888] ;  /* 0x00022200ff027b82 */ /* 0x000e620000000a00 */
[----:B------:R-:W1:Y:S02]  /*0130*/  LDCU.64 UR4, c[0x0][0x358] ;  /* 0x00006b00ff0477ac */ /* 0x000e640008000a00 */
[----:B-1----:R1:W5:Y:S01]  /*0140*/  LDG.E R27, desc[UR4][R2.64] ;  /* 0x00000004021b7981 */ /* 0x002362000c1e1900 */
[----:B------:R-:W-:Y:S01]  /*0150*/  HFMA2 R50, -RZ, RZ, 0, 5.9604644775390625e-08 ;  /* 0x00000001ff327431 */ /* 0x000fe200000001ff */
[----:B------:R-:W-:Y:S05]  /*0160*/  BRA `(.L_x_0) ;  /* 0x00000000000c7947 */ /* 0x000fea0003800000 */
.L_x_1:
[----:B------:R-:W1:Y:S01]  /*0170*/  LDCU UR4, c[0x0][0x880] ;  /* 0x00011000ff0477ac */ /* 0x000e620008000800 */
[----:B------:R-:W-:Y:S01]  /*0180*/  HFMA2 R50, -RZ, RZ, 0, 5.9604644775390625e-08 ;  /* 0x00000001ff327431 */ /* 0x000fe200000001ff */
[----:B-1----:R-:W-:-:S07]  /*0190*/  MOV R27, UR4 ;  /* 0x00000004001b7c02 */ /* 0x002fce0008000f00 */
.L_x_0:
[----:B------:R-:W2:Y:S02]  /*01a0*/  LDCU.64 UR4, c[0x0][0x8b0] ;  /* 0x00011600ff0477ac */ /* 0x000ea40008000a00 */
[----:B--2---:R-:W-:-:S04]  /*01b0*/  UISETP.NE.U32.AND UP0, UPT, UR4, URZ, UPT ;  /* 0x000000ff0400728c */ /* 0x004fc8000bf05070 */
[----:B------:R-:W-:-:S09]  /*01c0*/  UISETP.NE.AND.EX UP0, UPT, UR5, URZ, UPT, UP0 ;  /* 0x000000ff0500728c */ /* 0x000fd2000bf05300 */
[----:B------:R-:W-:Y:S05]  /*01d0*/  BRA.U UP0, `(.L_x_2) ;  /* 0x0000000100287547 */ /* 0x000fea000b800000 */
[----:B------:R-:W2:Y:S02]  /*01e0*/  LDCU.64 UR4, c[0x0][0x8a8] ;  /* 0x00011500ff0477ac */ /* 0x000ea40008000a00 */
[----:B--2---:R-:W-:-:S04]  /*01f0*/  UISETP.NE.U32.AND UP0, UPT, UR4, URZ, UPT ;  /* 0x000000ff0400728c */ /* 0x004fc8000bf05070 */
[----:B------:R-:W-:-:S09]  /*0200*/  UISETP.NE.AND.EX UP0, UPT, UR5, URZ, UPT, UP0 ;  /* 0x000000ff0500728c */ /* 0x000fd2000bf05300 */
[----:B------:R-:W-:Y:S05]  /*0210*/  BRA.U !UP0, `(.L_x_3) ;  /* 0x0000000108107547 */ /* 0x000fea000b800000 */
[----:B------:R-:W2:Y:S01]  /*0220*/  LDC.64 R24, c[0x0][0x8a8] ;  /* 0x00022a00ff187b82 */ /* 0x000ea20000000a00 */
[----:B------:R-:W2:Y:S02]  /*0230*/  LDCU.64 UR4, c[0x0][0x358] ;  /* 0x00006b00ff0477ac */ /* 0x000ea40008000a00 */
[----:B--2---:R2:W5:Y:S01]  /*0240*/  LDG.E R24, desc[UR4][R24.64] ;  /* 0x0000000418187981 */ /* 0x004562000c1e1900 */
[----:B------:R-:W-:Y:S05]  /*0250*/  BRA `(.L_x_2) ;  /* 0x0000000000087947 */ /* 0x000fea0003800000 */
.L_x_3:
[----:B------:R-:W2:Y:S02]  /*0260*/  LDCU UR4, c[0x0][0x8a0] ;  /* 0x00011400ff0477ac */ /* 0x000ea40008000800 */
[----:B--2---:R-:W-:Y:S02]  /*0270*/  MOV R24, UR4 ;  /* 0x0000000400187c02 */ /* 0x004fe40008000f00 */
.L_x_2:
[----:B------:R-:W-:Y:S01]  /*0280*/  IMAD.U32 R0, RZ, RZ, UR25 ;  /* 0x00000019ff007e24 */ /* 0x000fe2000f8e00ff */
[----:B------:R-:W-:Y:S04]  /*0290*/  BSSY.RECONVERGENT B0, `(.L_x_4) ;  /* 0x000000c000007945 */ /* 0x000fe80003800200 */
[C---:B------:R-:W-:Y:S02]  /*02a0*/  ISETP.NE.OR P3, PT, R0.reuse, 0x1, !P0 ;  /* 0x000000010000780c */ /* 0x040fe40004765670 */
[----:B------:R-:W-:-:S11]  /*02b0*/  ISETP.NE.OR P2, PT, R0, 0x3, !P0 ;  /* 0x000000030000780c */ /* 0x000fd60004745670 */
[----:B------:R-:W-:Y:S05]  /*02c0*/  @P3 BRA `(.L_x_5) ;  /* 0x0000000000203947 */ /* 0x000fea0003800000 */
[----:B------:R-:W3:Y:S02]  /*02d0*/  LDCU.64 UR4, c[0x0][0x348] ;  /* 0x00006900ff0477ac */ /* 0x000ee40008000a00 */
[----:B---3--:R-:W-:Y:S02]  /*02e0*/  UIADD3 UR6, UP1, UPT, UR4, 0x80, URZ ;  /* 0x0000008004067890 */ /* 0x008fe4000ff3e0ff */
[----:B------:R-:W-:Y:S02]  /*02f0*/  UIADD3 UR4, UP0, UPT, UR4, 0x180, URZ ;  /* 0x0000018004047890 */ /* 0x000fe4000ff1e0ff */
[----:B------:R-:W-:Y:S02]  /*0300*/  UIADD3.X UR7, UPT, UPT, URZ, UR5, URZ, UP1, !UPT ;  /* 0x00000005ff077290 */ /* 0x000fe40008ffe4ff */
[----:B------:R-:W-:-:S07]  /*0310*/  UIADD3.X UR5, UPT, UPT, URZ, UR5, URZ, UP0, !UPT ;  /* 0x00000005ff057290 */ /* 0x000fce00087fe4ff */
[----:B------:R3:W-:Y:S02]  /*0320*/  UTMACCTL.PF [UR6] ;  /* 0x00000000060079b9 */ /* 0x0007e40008040000 */
[----:B------:R3:W-:Y:S02]  /*0330*/  UTMACCTL.PF [UR4] ;  /* 0x00000000040079b9 */ /* 0x0007e40008040000 */
[----:B---3--:R-:W-:Y:S01]  /*0340*/  NOP ;  /* 0x0000000000007918 */ /* 0x008fe20000000000 */
.L_x_5:
[----:B------:R-:W-:Y:S05]  /*0350*/  BSYNC.RECONVERGENT B0 ;  /* 0x0000000000007941 */ /* 0x000fea0003800200 */
.L_x_4:
[----:B------:R-:W-:Y:S04]  /*0360*/  BSSY.RECONVERGENT B0, `(.L_x_6) ;  /* 0x000000a000007945 */ /* 0x000fe80003800200 */
        /* <DEDUP_REMOVED lines=9> */
.L_x_7:
[----:B------:R-:W-:Y:S05]  /*0400*/  BSYNC.RECONVERGENT B0 ;  /* 0x0000000000007941 */ /* 0x000fea0003800200 */
.L_x_6:
[----:B------:R-:W3:Y:S01]  /*0410*/  LDCU.64 UR4, c[0x0][0x888] ;  /* 0x00011100ff0477ac */ /* 0x000ee20008000a00 */
[----:B------:R-:W-:Y:S01]  /*0420*/  ISETP.NE.AND.EX P1, PT, RZ, UR9, PT, P1 ;  /* 0x00000009ff007c0c */ /* 0x000fe2000bf25310 */
[----:B------:R-:W-:Y:S01]  /*0430*/  UPLOP3.LUT UP3, UPT, UPT, UPT, UPT, 0x80, 0x8 ;  /* 0x000000000008789c */ /* 0x000fe20003f6f070 */
[----:B---3--:R-:W-:-:S04]  /*0440*/  ISETP.NE.U32.AND P2, PT, RZ, UR4, PT ;  /* 0x00000004ff007c0c */ /* 0x008fc8000bf45070 */
[----:B------:R-:W-:-:S13]  /*0450*/  ISETP.NE.AND.EX P2, PT, RZ, UR5, PT, P2 ;  /* 0x00000005ff007c0c */ /* 0x000fda000bf45320 */
[----:B------:R-:W-:Y:S05]  /*0460*/  @P2 BRA P1, `(.L_x_8) ;  /* 0x0000000000282947 */ /* 0x000fea0000800000 */
[----:B------:R-:W-:Y:S01]  /*0470*/  UISETP.NE.U32.AND UP0, UPT, UR8, URZ, UPT ;  /* 0x000000ff0800728c */ /* 0x000fe2000bf05070 */
[----:B-----5:R-:W-:Y:S01]  /*0480*/  FSETP.NEU.AND P1, PT, R27, RZ, PT ;  /* 0x000000ff1b00720b */ /* 0x020fe20003f2d000 */
[----:B------:R-:W-:Y:S02]  /*0490*/  UISETP.NE.U32.AND UP2, UPT, UR4, URZ, UPT ;  /* 0x000000ff0400728c */ /* 0x000fe4000bf45070 */
[----:B------:R-:W-:Y:S02]  /*04a0*/  UISETP.NE.AND.EX UP1, UPT, UR9, URZ, UPT, UP0 ;  /* 0x000000ff0900728c */ /* 0x000fe4000bf25300 */
[----:B------:R-:W-:-:S04]  /*04b0*/  UISETP.NE.AND.EX UP0, UPT, UR5, URZ, UPT, UP2 ;  /* 0x000000ff0500728c */ /* 0x000fc8000bf05320 */
[----:B------:R-:W-:-:S04]  /*04c0*/  USEL UR4, URZ, 0xffffffff, UP0 ;  /* 0xffffffffff047887 */ /* 0x000fc80008000000 */
[----:B------:R-:W-:Y:S01]  /*04d0*/  VOTEU.ANY UP0, P1 ;  /* 0x0000000000ff7886 */ /* 0x000fe20000800100 */
[----:B------:R-:W-:-:S04]  /*04e0*/  @!UP1 USEL UR4, URZ, 0xffffffff, UP0 ;  /* 0xffffffffff049887 */ /* 0x000fc80008000000 */
[----:B------:R-:W-:-:S04]  /*04f0*/  ULOP3.LUT UR4, UR4, 0x1, URZ, 0xc0, !UPT ;  /* 0x0000000104047892 */ /* 0x000fc8000f8ec0ff */
[----:B------:R-:W-:-:S11]  /*0500*/  UISETP.NE.U32.AND UP3, UPT, UR4, 0x1, UPT ;  /* 0x000000010400788c */ /* 0x000fd6000bf65070 */
.L_x_8:
[----:B------:R-:W3:Y:S01]  /*0510*/  SHFL.IDX PT, R0, R51, RZ, 0x1f ;  /* 0x00001fff33007589 */ /* 0x000ee200000e0000 */
[----:B------:R-:W-:-:S04]  /*0520*/  UISETP.NE.AND UP0, UPT, UR25, 0x2, UPT ;  /* 0x000000021900788c */ /* 0x000fc8000bf05270 */
[----:B------:R-:W-:Y:S02]  /*0530*/  UISETP.EQ.AND UP1, UPT, UR46, URZ, !UP0 ;  /* 0x000000ff2e00728c */ /* 0x000fe4000c722270 */
[----:B------:R-:W-:-:S04]  /*0540*/  USEL UR52, URZ, 0x1, UP0 ;  /* 0x00000001ff347887 */ /* 0x000fc80008000000 */
[----:B------:R-:W-:Y:S02]  /*0550*/  PLOP3.LUT P3, PT, P0, PT, UP1, 0x80, 0x8 ;  /* 0x000000000008781c */ /* 0x000fe4000076f018 */
[----:B---3--:R-:W-:-:S13]  /*0560*/  ISETP.NE.AND P1, PT, R0, RZ, PT ;  /* 0x000000ff0000720c */ /* 0x008fda0003f25270 */
[----:B------:R-:W-:Y:S05]  /*0570*/  @P1 BRA `(.L_x_9) ;  /* 0x0000000000541947 */ /* 0x000fea0003800000 */
[----:B------:R-:W-:Y:S01]  /*0580*/  UMOV UR4, 0x400 ;  /* 0x0000040000047882 */ /* 0x000fe20000000000 */
[----:B------:R-:W-:Y:S01]  /*0590*/  UMOV UR8, 0x1 ;  /* 0x0000000100087882 */ /* 0x000fe20000000000 */
[----:B------:R-:W-:Y:S01]  /*05a0*/  UMOV UR6, 0x5 ;  /* 0x0000000500067882 */ /* 0x000fe20000000000 */
[----:B------:R-:W-:Y:S02]  /*05b0*/  ULEA UR4, UR47, UR4, 0x18 ;  /* 0x000000042f047291 */ /* 0x000fe4000f8ec0ff */
[----:B------:R-:W-:-:S04]  /*05c0*/  UIADD3 UR8, UPT, UPT, -UR8, 0x100000, URZ ;  /* 0x0010000008087890 */ /* 0x000fc8000fffe1ff */
[----:B------:R-:W-:Y:S02]  /*05d0*/  USHF.L.U32 UR9, UR8, 0xb, URZ ;  /* 0x0000000b08097899 */ /* 0x000fe400080006ff */
[----:B------:R-:W-:Y:S02]  /*05e0*/  USHF.L.U32 UR8, UR8, 0x1, URZ ;  /* 0x0000000108087899 */ /* 0x000fe400080006ff */
[----:B------:R-:W-:-:S04]  /*05f0*/  UIADD3 UR6, UPT, UPT, -UR6, 0x100000, URZ ;  /* 0x0010000006067890 */ /* 0x000fc8000fffe1ff */
[----:B------:R-:W-:Y:S02]  /*0600*/  USHF.L.U32 UR7, UR6, 0xb, URZ ;  /* 0x0000000b06077899 */ /* 0x000fe400080006ff */
[----:B------:R-:W-:Y:S01]  /*0610*/  USHF.L.U32 UR6, UR6, 0x1, URZ ;  /* 0x0000000106067899 */ /* 0x000fe200080006ff */
[----:B------:R-:W-:Y:S01]  /*0620*/  ELECT P1, URZ, PT ;  /* 0x0000000000ff782f */ /* 0x000fe20003820000 */
[----:B------:R-:W3:Y:S02]  /*0630*/  FENCE.VIEW.ASYNC.S ;  /* 0x00000000000073c6 */ /* 0x000ee40000000000 */
[----:B---3--:R3:W4:Y:S08]  /*0640*/  SYNCS.EXCH.64 URZ, [UR4], UR8 ;  /* 0x0000000804ff75b2 */ /* 0x0087300008000100 */
[----:B------:R3:W1:Y:S01]  /*0650*/  SYNCS.EXCH.64 URZ, [UR4+0x20], UR6 ;  /* 0x0000200604ff75b2 */ /* 0x0006620008000100 */
[----:B------:R3:W1:Y:S01]  /*0660*/  SYNCS.EXCH.64 URZ, [UR4+0x8], UR8 ;  /* 0x0000080804ff75b2 */ /* 0x0006620008000100 */
[----:B------:R3:W1:Y:S01]  /*0670*/  SYNCS.EXCH.64 URZ, [UR4+0x28], UR6 ;  /* 0x0000280604ff75b2 */ /* 0x0006620008000100 */
[----:B------:R3:W1:Y:S01]  /*0680*/  SYNCS.EXCH.64 URZ, [UR4+0x10], UR8 ;  /* 0x0000100804ff75b2 */ /* 0x0006620008000100 */
[----:B------:R3:W1:Y:S01]  /*0690*/  SYNCS.EXCH.64 URZ, [UR4+0x30], UR6 ;  /* 0x0000300604ff75b2 */ /* 0x0006620008000100 */
[----:B------:R3:W1:Y:S01]  /*06a0*/  SYNCS.EXCH.64 URZ, [UR4+0x18], UR8 ;  /* 0x0000180804ff75b2 */ /* 0x0006620008000100 */
[----:B------:R3:W1:Y:S01]  /*06b0*/  SYNCS.EXCH.64 URZ, [UR4+0x38], UR6 ;  /* 0x0000380604ff75b2 */ /* 0x0006620008000100 */
[----:B------:R-:W-:Y:S01]  /*06c0*/  NOP ;  /* 0x0000000000007918 */ /* 0x000fe20000000000 */
.L_x_9:
[----:B------:R-:W2:Y:S01]  /*06d0*/  SHFL.IDX PT, R0, R51, RZ, 0x1f ;  /* 0x00001fff33007589 */ /* 0x000ea200000e0000 */
[----:B------:R-:W-:Y:S01]  /*06e0*/  NOP ;  /* 0x0000000000007918 */ /* 0x000fe20000000000 */
[----:B--2---:R-:W-:-:S13]  /*06f0*/  ISETP.NE.AND P1, PT, R0, 0x1, PT ;  /* 0x000000010000780c */ /* 0x004fda0003f25270 */
[----:B------:R-:W-:Y:S05]  /*0700*/  @P1 BRA `(.L_x_10) ;  /* 0x0000000000541947 */ /* 0x000fea0003800000 */
[----:B---3--:R-:W-:Y:S01]  /*0710*/  UMOV UR4, 0x400 ;  /* 0x0000040000047882 */ /* 0x008fe20000000000 */
        /* <DEDUP_REMOVED lines=10> */
[----:B------:R-:W2:Y:S02]  /*07c0*/  FENCE.VIEW.ASYNC.S ;  /* 0x00000000000073c6 */ /* 0x000ea40000000000 */
[----:B--2---:R2:W3:Y:S08]  /*07d0*/  SYNCS.EXCH.64 URZ, [UR4+0x40], UR8 ;  /* 0x0000400804ff75b2 */ /* 0x0044f00008000100 */
        /* <DEDUP_REMOVED lines=8> */
.L_x_10:
[----:B------:R-:W4:Y:S01]  /*0860*/  SHFL.IDX PT, R0, R51, RZ, 0x1f ;  /* 0x00001fff33007589 */ /* 0x000f2200000e0000 */
[----:B------:R-:W-:Y:S01]  /*0870*/  NOP ;  /* 0x0000000000007918 */ /* 0x000fe20000000000 */
[----:B----4-:R-:W-:-:S13]  /*0880*/  ISETP.NE.AND P1, PT, R0, 0x3, PT ;  /* 0x000000030000780c */ /* 0x010fda0003f25270 */
[----:B------:R-:W-:Y:S05]  /*0890*/  @P1 BRA `(.L_x_11) ;  /* 0x00000000002c1947 */ /* 0x000fea0003800000 */
[----:B--23--:R-:W-:Y:S01]  /*08a0*/  UMOV UR6, 0x400 ;  /* 0x0000040000067882 */ /* 0x00cfe20000000000 */
[----:B------:R-:W-:Y:S01]  /*08b0*/  UMOV UR4, 0x20 ;  /* 0x0000002000047882 */ /* 0x000fe20000000000 */
[----:B------:R-:W-:Y:S02]  /*08c0*/  ULEA UR6, UR47, UR6, 0x18 ;  /* 0x000000062f067291 */ /* 0x000fe4000f8ec0ff */
[----:B------:R-:W-:-:S04]  /*08d0*/  UIADD3 UR4, UPT, UPT, -UR4, 0x100000, URZ ;  /* 0x0010000004047890 */ /* 0x000fc8000fffe1ff */
[----:B------:R-:W-:Y:S02]  /*08e0*/  USHF.L.U32 UR5, UR4, 0xb, URZ ;  /* 0x0000000b04057899 */ /* 0x000fe400080006ff */
[----:B------:R-:W-:Y:S01]  /*08f0*/  USHF.L.U32 UR4, UR4, 0x1, URZ ;  /* 0x0000000104047899 */ /* 0x000fe200080006ff */
[----:B------:R-:W-:Y:S01]  /*0900*/  ELECT P1, URZ, PT ;  /* 0x0000000000ff782f */ /* 0x000fe20003820000 */
[----:B------:R-:W2:Y:S10]  /*0910*/  FENCE.VIEW.ASYNC.S ;  /* 0x00000000000073c6 */ /* 0x000eb40000000000 */
[----:B--2---:R4:W2:Y:S01]  /*0920*/  SYNCS.EXCH.64 URZ, [UR6+0x80], UR4 ;  /* 0x0000800406ff75b2 */ /* 0x0048a20008000100 */
[----:B------:R4:W3:Y:S02]  /*0930*/  SYNCS.EXCH.64 URZ, [UR6+0x88], UR4 ;  /* 0x0000880406ff75b2 */ /* 0x0008e40008000100 */
[----:B----4-:R-:W-:Y:S01]  /*0940*/  NOP ;  /* 0x0000000000007918 */ /* 0x010fe20000000000 */
.L_x_11:
[----:B------:R-:W4:Y:S01]  /*0950*/  SHFL.IDX PT, R0, R51, RZ, 0x1f ;  /* 0x00001fff33007589 */ /* 0x000f2200000e0000 */
[----:B------:R-:W-:Y:S01]  /*0960*/  NOP ;  /* 0x0000000000007918 */ /* 0x000fe20000000000 */
[----:B----4-:R-:W-:-:S13]  /*0970*/  ISETP.NE.AND P1, PT, R0, 0x4, PT ;  /* 0x000000040000780c */ /* 0x010fda0003f25270 */
[----:B------:R-:W-:Y:S05]  /*0980*/  @P1 BRA `(.L_x_12) ;  /* 0x0000000000481947 */ /* 0x000fea0003800000 */
[----:B--23--:R-:W-:Y:S01]  /*0990*/  UMOV UR4, 0xe20 ;  /* 0x00000e2000047882 */ /* 0x00cfe20000000000 */
[----:B------:R-:W-:Y:S01]  /*09a0*/  UMOV UR6, 0x400 ;  /* 0x0000040000067882 */ /* 0x000fe20000000000 */
[----:B------:R-:W-:Y:S01]  /*09b0*/  USEL UR4, UR4, 0xc20, UP3 ;  /* 0x00000c2004047887 */ /* 0x000fe20009800000 */
        /* <DEDUP_REMOVED lines=10> */
[----:B--2---:R4:W2:Y:S08]  /*0a60*/  SYNCS.EXCH.64 URZ, [UR6+0x90], UR8 ;  /* 0x0000900806ff75b2 */ /* 0x0048b00008000100 */
[----:B------:R4:W3:Y:S01]  /*0a70*/  SYNCS.EXCH.64 URZ, [UR6+0xa0], UR4 ;  /* 0x0000a00406ff75b2 */ /* 0x0008e20008000100 */
[----:B------:R4:W1:Y:S01]  /*0a80*/  SYNCS.EXCH.64 URZ, [UR6+0x98], UR8 ;  /* 0x0000980806ff75b2 */ /* 0x0008620008000100 */
[----:B------:R4:W1:Y:S02]  /*0a90*/  SYNCS.EXCH.64 URZ, [UR6+0xa8], UR4 ;  /* 0x0000a80406ff75b2 */ /* 0x0008640008000100 */
[----:B----4-:R-:W-:Y:S01]  /*0aa0*/  NOP ;  /* 0x0000000000007918 */ /* 0x010fe20000000000 */
.L_x_12:
[----:B------:R-:W4:Y:S01]  /*0ab0*/  SHFL.IDX PT, R0, R51, RZ, 0x1f ;  /* 0x00001fff33007589 */ /* 0x000f2200000e0000 */
[----:B------:R-:W-:Y:S01]  /*0ac0*/  NOP ;  /* 0x0000000000007918 */ /* 0x000fe20000000000 */
[----:B----4-:R-:W-:-:S13]  /*0ad0*/  ISETP.NE.AND P1, PT, R0, 0x5, PT ;  /* 0x000000050000780c */ /* 0x010fda0003f25270 */
[----:B------:R-:W-:Y:S05]  /*0ae0*/  @P1 BRA `(.L_x_13) ;  /* 0x0000000000541947 */ /* 0x000fea0003800000 */
[----:B--23--:R-:W-:Y:S01]  /*0af0*/  UMOV UR4, 0x400 ;  /* 0x0000040000047882 */ /* 0x00cfe20000000000 */
        /* <DEDUP_REMOVED lines=14> */
[----:B------:R4:W1:Y:S01]  /*0be0*/  SYNCS.EXCH.64 URZ, [UR4+0xd8], UR8 ;  /* 0x0000d80804ff75b2 */ /* 0x0008620008000100 */
[----:B------:R4:W1:Y:S01]  /*0bf0*/  SYNCS.EXCH.64 URZ, [UR4+0xc0], UR6 ;  /* 0x0000c00604ff75b2 */ /* 0x0008620008000100 */
[----:B------:R4:W1:Y:S01]  /*0c00*/  SYNCS.EXCH.64 URZ, [UR4+0xe0], UR8 ;  /* 0x0000e00804ff75b2 */ /* 0x0008620008000100 */
[----:B------:R4:W1:Y:S01]  /*0c10*/  SYNCS.EXCH.64 URZ, [UR4+0xc8], UR6 ;  /* 0x0000c80604ff75b2 */ /* 0x0008620008000100 */
[----:B------:R4:W1:Y:S02]  /*0c20*/  SYNCS.EXCH.64 URZ, [UR4+0xe8], UR8 ;  /* 0x0000e80804ff75b2 */ /* 0x0008640008000100 */
[----:B----4-:R-:W-:Y:S01]  /*0c30*/  NOP ;  /* 0x0000000000007918 */ /* 0x010fe20000000000 */
.L_x_13:
[----:B------:R-:W4:Y:S01]  /*0c40*/  SHFL.IDX PT, R0, R51, RZ, 0x1f ;  /* 0x00001fff33007589 */ /* 0x000f2200000e0000 */
[----:B------:R-:W-:Y:S01]  /*0c50*/  ISETP.NE.OR P0, PT, RZ, UR25, !P0 ;  /* 0x00000019ff007c0c */ /* 0x000fe2000c705670 */
        /* <DEDUP_REMOVED lines=12> */
[----:B------:R4:W3:Y:S01]  /*0d20*/  SYNCS.EXCH.64 URZ, [UR4+0x100], UR6 ;  /* 0x0001000604ff75b2 */ /* 0x0008e20008000100 */
[----:B------:R4:W1:Y:S01]  /*0d30*/  SYNCS.EXCH.64 URZ, [UR4+0xf8], UR6 ;  /* 0x0000f80604ff75b2 */ /* 0x0008620008000100 */
[----:B------:R4:W1:Y:S02]  /*0d40*/  SYNCS.EXCH.64 URZ, [UR4+0x108], UR6 ;  /* 0x0001080604ff75b2 */ /* 0x0008640008000100 */
[----:B----4-:R-:W-:Y:S01]  /*0d50*/  NOP ;  /* 0x0000000000007918 */ /* 0x010fe20000000000 */
.L_x_14:
[----:B------:R-:W-:Y:S01]  /*0d60*/  VOTEU.ALL UP0, P0 ;  /* 0x0000000000ff7886 */ /* 0x000fe20000000000 */
[----:B--23--:R-:W-:Y:S01]  /*0d70*/  UMOV UR4, 0x20 ;  /* 0x0000002000047882 */ /* 0x00cfe20000000000 */
[----:B------:R-:W2:Y:S01]  /*0d80*/  LDCU UR34, c[0x0][0x36c] ;  /* 0x00006d80ff2277ac */ /* 0x000ea20008000800 */
[----:B------:R-:W-:Y:S01]  /*0d90*/  NOP ;  /* 0x0000000000007918 */ /* 0x000fe20000000000 */
[----:B------:R-:W-:Y:S01]  /*0da0*/  LOP3.LUT R0, R61, 0x1f, RZ, 0xc0, !PT ;  /* 0x0000001f3d007812 */ /* 0x000fe200078ec0ff */
[----:B------:R-:W-:Y:S01]  /*0db0*/  @!UP0 UMOV UR6, 0x400 ;  /* 0x0000040000068882 */ /* 0x000fe20000000000 */
[----:B------:R-:W-:-:S04]  /*0dc0*/  @!UP0 UIADD3 UR4, UPT, UPT, -UR4, 0x100000, URZ ;  /* 0x0010000004048890 */ /* 0x000fc8000fffe1ff */
[----:B------:R-:W-:Y:S02]  /*0dd0*/  @!UP0 USHF.L.U32 UR5, UR4, 0xb, URZ ;  /* 0x0000000b04058899 */ /* 0x000fe400080006ff */
[----:B------:R-:W-:Y:S02]  /*0de0*/  @!UP0 USHF.L.U32 UR4, UR4, 0x1, URZ ;  /* 0x0000000104048899 */ /* 0x000fe400080006ff */
[----:B------:R-:W-:Y:S01]  /*0df0*/  @!UP0 ULEA UR6, UR47, UR6, 0x18 ;  /* 0x000000062f068291 */ /* 0x000fe2000f8ec0ff */
[----:B------:R-:W-:Y:S01]  /*0e00*/  VOTEU.ALL UP0, P0 ;  /* 0x0000000000ff7886 */ /* 0x000fe20000000000 */
[----:B------:R-:W-:Y:S02]  /*0e10*/  UISETP.NE.AND UP4, UPT, UR25, URZ, UPT ;  /* 0x000000ff1900728c */ /* 0x000fe4000bf85270 */
[----:B--2---:R-:W-:Y:S01]  /*0e20*/  UISETP.EQ.U32.AND UP1, UPT, UR34, 0x1, UPT ;  /* 0x000000012200788c */ /* 0x004fe2000bf22070 */
[----:B------:R-:W2:Y:S07]  /*0e30*/  FENCE.VIEW.ASYNC.S ;  /* 0x00000000000073c6 */ /* 0x000eae0000000000 */
[----:B--2---:R2:W3:Y:S01]  /*0e40*/  @!UP0 SYNCS.EXCH.64 URZ, [UR6+0x110], UR4 ;  /* 0x0001100406ff85b2 */ /* 0x0044e20008000100 */
[----:B------:R-:W-:Y:S05]  /*0e50*/  BRA.U !UP1, `(.L_x_15) ;  /* 0x0000000109087547 */ /* 0x000fea000b800000 */
[----:B-1-3--:R-:W-:Y:S01]  /*0e60*/  UCGABAR_ARV ;  /* 0x00000000000079c7 */ /* 0x00afe20008000000 */
[----:B------:R-:W-:Y:S05]  /*0e70*/  BRA `(.L_x_16) ;  /* 0x0000000000047947 */ /* 0x000fea0003800000 */
.L_x_15:
[----:B-1-3--:R-:W-:Y:S01]  /*0e80*/  NOP ;  /* 0x0000000000007918 */ /* 0x00afe20000000000 */
.L_x_16:
[----:B------:R-:W1:Y:S01]  /*0e90*/  S2UR UR9, SR_CTAID.Y ;  /* 0x00000000000979c3 */ /* 0x000e620000002600 */
[----:B------:R-:W-:-:S05]  /*0ea0*/  CS2R.32 R52, SR_CgaSize ;  /* 0x0000000000347805 */ /* 0x000fca0000008a00 */
[----:B------:R-:W-:-:S05]  /*0eb0*/  IMAD R52, R52, -0xa0, RZ ;  /* 0xffffff6034347824 */ /* 0x000fca00078e02ff */
[----:B------:R-:W-:-:S14]  /*0ec0*/  R2UR UR8, R52 ;  /* 0x00000000340872ca */ /* 0x000fdc00000e0000 */
[----:B------:R-:W3:Y:S01]  /*0ed0*/  LDCU UR8, c[0x0][UR8+0x2b4] ;  /* 0x00005680080877ac */ /* 0x000ee20008000800 */
[----:B------:R-:W-:-:S05]  /*0ee0*/  CS2R.32 R52, SR_CgaSize ;  /* 0x0000000000347805 */ /* 0x000fca0000008a00 */
[----:B------:R-:W-:-:S05]  /*0ef0*/  IMAD R52, R52, -0xa0, RZ ;  /* 0xffffff6034347824 */ /* 0x000fca00078e02ff */
[----:B------:R-:W-:-:S14]  /*0f00*/  R2UR UR7, R52 ;  /* 0x00000000340772ca */ /* 0x000fdc00000e0000 */
[----:B------:R-:W4:Y:S01]  /*0f10*/  LDCU UR7, c[0x0][UR7+0x2b0] ;  /* 0x00005600070777ac */ /* 0x000f220008000800 */
[----:B------:R-:W4:Y:S01]  /*0f20*/  S2UR UR20, SR_CTAID.X ;  /* 0x00000000001479c3 */ /* 0x000f220000002500 */
[----:B--2---:R-:W-:Y:S02]  /*0f30*/  USHF.L.U32 UR6, UR47, 0x2, URZ ;  /* 0x000000022f067899 */ /* 0x004fe400080006ff */
[----:B------:R-:W-:Y:S01]  /*0f40*/  ULOP3.LUT UR4, UR46, 0xc, UR47, 0xf8, !UPT ;  /* 0x0000000c2e047892 */ /* 0x000fe2000f8ef82f */
[----:B------:R-:W-:-:S05]  /*0f50*/  CS2R.32 R52, SR_CgaSize ;  /* 0x0000000000347805 */ /* 0x000fca0000008a00 */
[----:B------:R-:W-:-:S05]  /*0f60*/  IMAD R52, R52, -0xa0, RZ ;  /* 0xffffff6034347824 */ /* 0x000fca00078e02ff */
[----:B------:R-:W-:-:S14]  /*0f70*/  R2UR UR11, R52 ;  /* 0x00000000340b72ca */ /* 0x000fdc00000e0000 */
[----:B------:R-:W2:Y:S01]  /*0f80*/  LDCU UR11, c[0x0][UR11+0x2a4] ;  /* 0x000054800b0b77ac */ /* 0x000ea20008000800 */
[----:B------:R-:W1:Y:S01]  /*0f90*/  S2UR UR36, SR_CTAID.Z ;  /* 0x00000000002479c3 */ /* 0x000e620000002700 */
[----:B------:R-:W-:Y:S02]  /*0fa0*/  ULOP3.LUT UR32, UR6, 0x30, URZ, 0xc0, !UPT ;  /* 0x0000003006207892 */ /* 0x000fe4000f8ec0ff */
[----:B------:R-:W-:Y:S01]  /*0fb0*/  UISETP.GT.U32.AND UP0, UPT, UR4, 0xffff, UPT ;  /* 0x0000ffff0400788c */ /* 0x000fe2000bf04070 */
[----:B------:R-:W-:-:S05]  /*0fc0*/  CS2R.32 R52, SR_CgaSize ;  /* 0x0000000000347805 */ /* 0x000fca0000008a00 */
[----:B------:R-:W-:-:S05]  /*0fd0*/  IMAD R52, R52, -0xa0, RZ ;  /* 0xffffff6034347824 */ /* 0x000fca00078e02ff */
[----:B------:R-:W-:-:S14]  /*0fe0*/  R2UR UR63, R52 ;  /* 0x00000000343f72ca */ /* 0x000fdc00000e0000 */
[----:B------:R-:W2:Y:S01]  /*0ff0*/  LDCU UR63, c[0x0][UR63+0x2a0] ;  /* 0x000054003f3f77ac */ /* 0x000ea20008000800 */
[----:B-1----:R-:W-:Y:S01]  /*1000*/  I2FP.F32.U32 R2, UR9 ;  /* 0x0000000900027c45 */ /* 0x002fe20008201000 */
[----:B------:R-:W-:Y:S01]  /*1010*/  USEL UR4, UR4, 0xffff, !UP0 ;  /* 0x0000ffff04047887 */ /* 0x000fe2000c000000 */
[----:B------:R-:W1:Y:S03]  /*1020*/  LDCU UR30, c[0x0][0xb24] ;  /* 0x00016480ff1e77ac */ /* 0x000e660008000800 */
[----:B---3--:R-:W-:Y:S01]  /*1030*/  FMUL R2, R2, UR8 ;  /* 0x0000000802027c20 */ /* 0x008fe20008400000 */
[----:B------:R-:W-:Y:S01]  /*1040*/  ULOP3.LUT UR4, UR4, 0xffff, URZ, 0xc0, !UPT ;  /* 0x0000ffff04047892 */ /* 0x000fe2000f8ec0ff */
[----:B----4-:R-:W-:Y:S01]  /*1050*/  I2FP.F32.U32 R3, UR20 ;  /* 0x0000001400037c45 */ /* 0x010fe20008201000 */
[----:B------:R-:W-:-:S03]  /*1060*/  ULOP3.LUT UR5, UR47, 0x3, URZ, 0xc0, !UPT ;  /* 0x000000032f057892 */ /* 0x000fc6000f8ec0ff */
[----:B------:R-:W3:Y:S01]  /*1070*/  F2I.U32.TRUNC.NTZ R2, R2 ;  /* 0x0000000200027305 */ /* 0x000ee2000020f000 */
[----:B------:R-:W-:Y:S01]  /*1080*/  UMOV UR21, 0x5 ;  /* 0x0000000500157882 */ /* 0x000fe20000000000 */
[----:B------:R-:W-:Y:S01]  /*1090*/  FMUL R3, R3, UR7 ;  /* 0x0000000703037c20 */ /* 0x000fe20008400000 */
[----:B------:R-:W-:Y:S02]  /*10a0*/  USHF.L.U32 UR21, UR21, UR4, URZ ;  /* 0x0000000415157299 */ /* 0x000fe400080006ff */
[----:B------:R-:W-:Y:S02]  /*10b0*/  UISETP.GT.U32.AND UP1, UPT, UR5, 0xffff, UPT ;  /* 0x0000ffff0500788c */ /* 0x000fe4000bf24070 */
[----:B------:R-:W-:Y:S01]  /*10c0*/  USHF.L.U32 UR27, UR47, 0x8, URZ ;  /* 0x000000082f1b7899 */ /* 0x000fe200080006ff */
[----:B------:R-:W4:Y:S01]  /*10d0*/  F2I.U32.TRUNC.NTZ R3, R3 ;  /* 0x0000000300037305 */ /* 0x000f22000020f000 */
[----:B------:R-:W-:Y:S02]  /*10e0*/  USEL UR24, UR5, 0xffff, !UP1 ;  /* 0x0000ffff05187887 */ /* 0x000fe4000c800000 */
[----:B------:R-:W-:-:S02]  /*10f0*/  USHF.L.U32 UR26, UR47, 0xa, URZ ;  /* 0x0000000a2f1a7899 */ /* 0x000fc400080006ff */
[----:B------:R-:W-:Y:S01]  /*1100*/  USHF.L.U32 UR29, UR47, 0x4, URZ ;  /* 0x000000042f1d7899 */ /* 0x000fe200080006ff */
[----:B---3--:R-:W-:Y:S01]  /*1110*/  R2UR UR6, R2 ;  /* 0x00000000020672ca */ /* 0x008fe200000e0000 */
[----:B------:R-:W-:Y:S01]  /*1120*/  USHF.L.U32 UR8, UR20, 0x6, URZ ;  /* 0x0000000614087899 */ /* 0x000fe200080006ff */
[----:B------:R-:W-:Y:S01]  /*1130*/  PRMT R2, RZ, 0x7610, R2 ;  /* 0x00007610ff027816 */ /* 0x000fe20000000002 */
[----:B------:R-:W-:Y:S01]  /*1140*/  ULOP3.LUT UR24, UR24, 0xffff, URZ, 0xc0, !UPT ;  /* 0x0000ffff18187892 */ /* 0x000fe2000f8ec0ff */
[----:B------:R-:W-:Y:S01]  /*1150*/  UMOV UR10, 0x1111 ;  /* 0x00001111000a7882 */ /* 0x000fe20000000000 */
[----:B------:R-:W3:Y:S01]  /*1160*/  LDCU UR45, c[0x0][0xb24] ;  /* 0x00016480ff2d77ac */ /* 0x000ee20008000800 */
[----:B----4-:R-:W-:Y:S02]  /*1170*/  R2UR UR7, R3 ;  /* 0x00000000030772ca */ /* 0x010fe400000e0000 */
[----:B------:R-:W-:Y:S01]  /*1180*/  PRMT R3, RZ, 0x7610, R3 ;  /* 0x00007610ff037816 */ /* 0x000fe20000000003 */
[----:B------:R-:W4:Y:S04]  /*1190*/  LDCU UR33, c[0x0][0xb30] ;  /* 0x00016600ff2177ac */ /* 0x000f280008000800 */
[----:B------:R-:W-:-:S02]  /*11a0*/  UIADD3 UR4, UPT, UPT, -UR6, URZ, URZ ;  /* 0x000000ff06047290 */ /* 0x000fc4000fffe1ff */
[----:B------:R-:W-:Y:S02]  /*11b0*/  UISETP.NE.AND UP5, UPT, UR25, 0x2, UPT ;  /* 0x000000021900788c */ /* 0x000fe4000bfa5270 */
[----:B--2---:R-:W-:Y:S02]  /*11c0*/  UIMAD UR4, UR11, UR4, UR9 ;  /* 0x000000040b0472a4 */ /* 0x004fe4000f8e0209 */
[----:B------:R-:W-:Y:S02]  /*11d0*/  UIADD3 UR5, UPT, UPT, -UR7, URZ, URZ ;  /* 0x000000ff07057290 */ /* 0x000fe4000fffe1ff */
[----:B------:R-:W-:Y:S02]  /*11e0*/  ULOP3.LUT UR27, UR27, 0xc00, URZ, 0xc0, !UPT ;  /* 0x00000c001b1b7892 */ /* 0x000fe4000f8ec0ff */
[----:B------:R-:W-:Y:S01]  /*11f0*/  IMAD.U32 R52, RZ, RZ, UR4 ;  /* 0x00000004ff347e24 */ /* 0x000fe2000f8e00ff */
[----:B------:R-:W-:Y:S02]  /*1200*/  ULOP3.LUT UR26, UR26, 0x800, URZ, 0xc0, !UPT ;  /* 0x000008001a1a7892 */ /* 0x000fe4000f8ec0ff */
[----:B------:R-:W-:-:S02]  /*1210*/  ULOP3.LUT UR29, UR29, 0x20, URZ, 0xc0, !UPT ;  /* 0x000000201d1d7892 */ /* 0x000fc4000f8ec0ff */
[----:B-1----:R-:W-:Y:S01]  /*1220*/  UISETP.GE.AND UP6, UPT, UR30, 0x1, UPT ;  /* 0x000000011e00788c */ /* 0x002fe2000bfc6270 */
[----:B------:R-:W-:Y:S01]  /*1230*/  UMOV UR28, UR9 ;  /* 0x00000009001c7c82 */ /* 0x000fe20008000000 */
[----:B------:R-:W-:Y:S02]  /*1240*/  ULOP3.LUT UR49, UR8, 0x40, URZ, 0xc0, !UPT ;  /* 0x0000004008317892 */ /* 0x000fe4000f8ec0ff */
[----:B------:R-:W-:Y:S02]  /*1250*/  USHF.L.U32 UR24, UR10, UR24, URZ ;  /* 0x000000180a187299 */ /* 0x000fe400080006ff */
[----:B------:R-:W-:Y:S01]  /*1260*/  UIMAD UR63, UR63, UR5, UR20 ;  /* 0x000000053f3f72a4 */ /* 0x000fe2000f8e0214 */
[----:B---34-:R-:W-:Y:S11]  /*1270*/  BRA.U UP4, `(.L_x_17) ;  /* 0x0000000104b07547 */ /* 0x018ff6000b800000 */
[----:B------:R-:W-:Y:S01]  /*1280*/  R2UR UR17, R52 ;  /* 0x00000000341172ca */ /* 0x000fe200000e0000 */
[----:B------:R-:W-:-:S12]  /*1290*/  ULOP3.LUT UR4, UR63, 0x2, URZ, 0x3c, !UPT ;  /* 0x000000023f047892 */ /* 0x000fd8000f8e3cff */
[----:B------:R-:W-:Y:S02]  /*12a0*/  UISETP.NE.AND UP0, UPT, UR17, URZ, UPT ;  /* 0x000000ff1100728c */ /* 0x000fe4000bf05270 */
[----:B------:R-:W-:Y:S02]  /*12b0*/  UISETP.NE.AND UP2, UPT, UR17, 0x1, UPT ;  /* 0x000000011100788c */ /* 0x000fe4000bf45270 */
[----:B------:R-:W-:Y:S02]  /*12c0*/  UISETP.GT.U32.AND UP1, UPT, UR63, 0x1, UP0 ;  /* 0x000000013f00788c */ /* 0x000fe40008724070 */
[----:B------:R-:W-:Y:S02]  /*12d0*/  UISETP.GT.U32.AND UP0, UPT, UR4, 0x1, UP0 ;  /* 0x000000010400788c */ /* 0x000fe40008704070 */
[----:B------:R-:W-:Y:S02]  /*12e0*/  USEL UR7, URZ, 0x1, UP1 ;  /* 0x00000001ff077887 */ /* 0x000fe40008800000 */
[----:B------:R-:W-:-:S02]  /*12f0*/  USEL UR8, URZ, 0x2, UP1 ;  /* 0x00000002ff087887 */ /* 0x000fc40008800000 */
[----:B------:R-:W-:Y:S02]  /*1300*/  UISETP.GT.U32.AND UP1, UPT, UR63, 0x1, UP2 ;  /* 0x000000013f00788c */ /* 0x000fe40009724070 */
[----:B------:R-:W-:Y:S02]  /*1310*/  USEL UR12, URZ, 0x4, UP0 ;  /* 0x00000004ff0c7887 */ /* 0x000fe40008000000 */
[----:B------:R-:W-:Y:S02]  /*1320*/  USEL UR15, URZ, 0x8, UP0 ;  /* 0x00000008ff0f7887 */ /* 0x000fe40008000000 */
[----:B------:R-:W-:Y:S02]  /*1330*/  UISETP.GT.U32.AND UP0, UPT, UR4, 0x1, UP2 ;  /* 0x000000010400788c */ /* 0x000fe40009704070 */
[----:B------:R-:W-:Y:S02]  /*1340*/  USEL UR6, URZ, 0x10, UP1 ;  /* 0x00000010ff067887 */ /* 0x000fe40008800000 */
[----:B------:R-:W-:-:S02]  /*1350*/  USEL UR11, URZ, 0x20, UP1 ;  /* 0x00000020ff0b7887 */ /* 0x000fc40008800000 */
[----:B------:R-:W-:Y:S02]  /*1360*/  UISETP.NE.AND UP1, UPT, UR17, 0x2, UPT ;  /* 0x000000021100788c */ /* 0x000fe4000bf25270 */
[----:B------:R-:W-:Y:S02]  /*1370*/  USEL UR14, URZ, 0x40, UP0 ;  /* 0x00000040ff0e7887 */ /* 0x000fe40008000000 */
[----:B------:R-:W-:Y:S02]  /*1380*/  USEL UR16, URZ, 0x80, UP0 ;  /* 0x00000080ff107887 */ /* 0x000fe40008000000 */
[----:B------:R-:W-:Y:S02]  /*1390*/  UISETP.GT.U32.AND UP0, UPT, UR63, 0x1, UP1 ;  /* 0x000000013f00788c */ /* 0x000fe40008f04070 */
[----:B------:R-:W-:Y:S02]  /*13a0*/  UISETP.NE.AND UP2, UPT, UR17, 0x3, UPT ;  /* 0x000000031100788c */ /* 0x000fe4000bf45270 */
[----:B------:R-:W-:-:S02]  /*13b0*/  USEL UR5, URZ, 0x100, UP0 ;  /* 0x00000100ff057887 */ /* 0x000fc40008000000 */
[----:B------:R-:W-:Y:S02]  /*13c0*/  USEL UR10, URZ, 0x200, UP0 ;  /* 0x00000200ff0a7887 */ /* 0x000fe40008000000 */
[----:B------:R-:W-:Y:S02]  /*13d0*/  UISETP.GT.U32.AND UP0, UPT, UR63, 0x1, UP2 ;  /* 0x000000013f00788c */ /* 0x000fe40009704070 */
[----:B------:R-:W-:Y:S02]  /*13e0*/  UIADD3 UR5, UPT, UPT, UR5, UR6, UR7 ;  /* 0x0000000605057290 */ /* 0x000fe4000fffe007 */
[----:B------:R-:W-:Y:S02]  /*13f0*/  USEL UR9, URZ, 0x1000, UP0 ;  /* 0x00001000ff097887 */ /* 0x000fe40008000000 */
[----:B------:R-:W-:Y:S02]  /*1400*/  USEL UR13, URZ, 0x2000, UP0 ;  /* 0x00002000ff0d7887 */ /* 0x000fe40008000000 */
[----:B------:R-:W-:-:S02]  /*1410*/  UIADD3 UR5, UPT, UPT, UR8, UR9, UR5 ;  /* 0x0000000908057290 */ /* 0x000fc4000fffe005 */
[----:B------:R-:W-:Y:S02]  /*1420*/  UISETP.GT.U32.AND UP1, UPT, UR4, 0x1, UP1 ;  /* 0x000000010400788c */ /* 0x000fe40008f24070 */
[----:B------:R-:W-:Y:S02]  /*1430*/  UIADD3 UR5, UPT, UPT, UR10, UR11, UR5 ;  /* 0x0000000b0a057290 */ /* 0x000fe4000fffe005 */
[----:B------:R-:W-:Y:S02]  /*1440*/  UISETP.GT.U32.AND UP0, UPT, UR4, 0x1, UP2 ;  /* 0x000000010400788c */ /* 0x000fe40009704070 */
[----:B------:R-:W-:Y:S02]  /*1450*/  USEL UR4, URZ, 0x400, UP1 ;  /* 0x00000400ff047887 */ /* 0x000fe40008800000 */
[----:B------:R-:W-:Y:S02]  /*1460*/  UIADD3 UR5, UPT, UPT, UR12, UR13, UR5 ;  /* 0x0000000d0c057290 */ /* 0x000fe4000fffe005 */
[----:B------:R-:W-:-:S02]  /*1470*/  USEL UR6, URZ, 0x4000, UP0 ;  /* 0x00004000ff067887 */ /* 0x000fc40008000000 */
[----:B------:R-:W-:Y:S02]  /*1480*/  UIADD3 UR5, UPT, UPT, UR4, UR14, UR5 ;  /* 0x0000000e04057290 */ /* 0x000fe4000fffe005 */
[----:B------:R-:W-:Y:S02]  /*1490*/  USEL UR7, URZ, 0x800, UP1 ;  /* 0x00000800ff077887 */ /* 0x000fe40008800000 */
[----:B------:R-:W-:Y:S02]  /*14a0*/  ULOP3.LUT UR4, UR63, 0xfffffffe, URZ, 0xc0, !UPT ;  /* 0xfffffffe3f047892 */ /* 0x000fe4000f8ec0ff */
[----:B------:R-:W-:Y:S02]  /*14b0*/  UIADD3 UR5, UPT, UPT, UR15, UR6, UR5 ;  /* 0x000000060f057290 */ /* 0x000fe4000fffe005 */
[----:B------:R-:W-:Y:S02]  /*14c0*/  ULEA UR4, UR17, UR4, 0x2 ;  /* 0x0000000411047291 */ /* 0x000fe4000f8e10ff */
[----:B------:R-:W-:-:S02]  /*14d0*/  USEL UR6, URZ, 0x8000, UP0 ;  /* 0x00008000ff067887 */ /* 0x000fc40008000000 */
[----:B------:R-:W-:-:S03]  /*14e0*/  UIADD3 UR5, UPT, UPT, UR7, UR16, UR5 ;  /* 0x0000001007057290 */ /* 0x000fc6000fffe005 */
[----:B------:R-:W-:Y:S01]  /*14f0*/  UMOV UR7, 0x3 ;  /* 0x0000000300077882 */ /* 0x000fe20000000000 */
[----:B------:R-:W-:Y:S02]  /*1500*/  UIADD3 UR5, UPT, UPT, UR5, UR6, URZ ;  /* 0x0000000605057290 */ /* 0x000fe4000fffe0ff */
[----:B------:R-:W-:-:S04]  /*1510*/  USHF.L.U32 UR4, UR7, UR4, URZ ;  /* 0x0000000407047299 */ /* 0x000fc800080006ff */
[----:B------:R-:W-:Y:S02]  /*1520*/  MOV R3, UR5 ;  /* 0x0000000500037c02 */ /* 0x000fe40008000f00 */
[----:B------:R-:W-:Y:S02]  /*1530*/  IMAD.U32 R2, RZ, RZ, UR4 ;  /* 0x00000004ff027e24 */ /* 0x000fe4000f8e00ff */
.L_x_17:
[----:B------:R-:W-:Y:S05]  /*1540*/  BRA.U !UP6, `(.L_x_18) ;  /* 0x000000010ed47547 */ /* 0x000fea000b800000 */
[----:B------:R-:W1:Y:S01]  /*1550*/  LDCU.128 UR12, c[0x0][0xb10] ;  /* 0x00016200ff0c77ac */ /* 0x000e620008000c00 */
[----:B------:R-:W2:Y:S01]  /*1560*/  LDCU UR6, c[0x0][0x370] ;  /* 0x00006e00ff0677ac */ /* 0x000ea20008000800 */
[----:B------:R-:W3:Y:S01]  /*1570*/  LDCU UR5, c[0x0][0x374] ;  /* 0x00006e80ff0577ac */ /* 0x000ee20008000800 */
[----:B------:R-:W4:Y:S01]  /*1580*/  LDCU UR31, c[0x0][0xb0c] ;  /* 0x00016180ff1f77ac */ /* 0x000f220008000800 */
[----:B------:R-:W4:Y:S01]  /*1590*/  LDCU UR7, c[0x0][0xb20] ;  /* 0x00016400ff0777ac */ /* 0x000f220008000800 */
[----:B------:R-:W4:Y:S01]  /*15a0*/  LDCU.64 UR8, c[0x0][0xb28] ;  /* 0x00016500ff0877ac */ /* 0x000f220008000a00 */
[----:B-1----:R-:W-:Y:S02]  /*15b0*/  UISETP.NE.AND UP0, UPT, UR14, 0x1, UPT ;  /* 0x000000010e00788c */ /* 0x002fe4000bf05270 */
[----:B---3--:R-:W-:Y:S02]  /*15c0*/  UIMAD.WIDE.U32 UR10, UR5, UR15, URZ ;  /* 0x0000000f050a72a5 */ /* 0x008fe4000f8e00ff */
[----:B--2---:R-:W-:-:S02]  /*15d0*/  UIMAD.WIDE.U32 UR18, UR6, UR12, URZ ;  /* 0x0000000c061272a5 */ /* 0x004fc4000f8e00ff */
[----:B----4-:R-:W-:Y:S02]  /*15e0*/  UISETP.NE.AND UP1, UPT, UR31, 0x1, UPT ;  /* 0x000000011f00788c */ /* 0x010fe4000bf25270 */
[----:B------:R-:W-:Y:S01]  /*15f0*/  UISETP.NE.AND UP2, UPT, UR30, 0x1, UPT ;  /* 0x000000011e00788c */ /* 0x000fe2000bf45270 */
[----:B------:R-:W-:Y:S02]  /*1600*/  UMOV UR10, UR11 ;  /* 0x0000000b000a7c82 */ /* 0x000fe40008000000 */
[----:B------:R-:W-:Y:S01]  /*1610*/  UMOV UR18, UR19 ;  /* 0x0000001300127c82 */ /* 0x000fe20008000000 */
[----:B------:R-:W-:Y:S02]  /*1620*/  @UP0 USHF.R.U32.HI UR5, URZ, UR7, UR10 ;  /* 0x00000007ff050299 */ /* 0x000fe4000801160a */
[----:B------:R-:W-:Y:S02]  /*1630*/  UIMAD.WIDE.U32 UR22, UR28, UR15, URZ ;  /* 0x0000000f1c1672a5 */ /* 0x000fe4000f8e00ff */
[----:B------:R-:W-:-:S02]  /*1640*/  UIMAD.WIDE.U32 UR10, UR5, UR8, URZ ;  /* 0x00000008050a72a5 */ /* 0x000fc4000f8e00ff */
[----:B------:R-:W-:Y:S02]  /*1650*/  @UP1 USHF.R.U32.HI UR6, URZ, UR13, UR18 ;  /* 0x0000000dff061299 */ /* 0x000fe40008011612 */
[----:B------:R-:W-:Y:S02]  /*1660*/  UIMAD.WIDE.U32 UR16, UR20, UR12, URZ ;  /* 0x0000000c141072a5 */ /* 0x000fe4000f8e00ff */
[----:B------:R-:W-:Y:S01]  /*1670*/  UIMAD.WIDE.U32 UR18, UR6, UR8, URZ ;  /* 0x00000008061272a5 */ /* 0x000fe2000f8e00ff */
[----:B------:R-:W-:Y:S01]  /*1680*/  UMOV UR4, UR23 ;  /* 0x0000001700047c82 */ /* 0x000fe20008000000 */
[----:B------:R-:W-:Y:S01]  /*1690*/  UMOV UR10, UR11 ;  /* 0x0000000b000a7c82 */ /* 0x000fe20008000000 */
[----:B------:R-:W-:Y:S02]  /*16a0*/  USHF.R.U32.HI UR4, URZ, UR7, UR4 ;  /* 0x00000007ff047299 */ /* 0x000fe40008011604 */
[----:B------:R-:W-:Y:S01]  /*16b0*/  @UP2 USHF.R.U32.HI UR5, URZ, UR9, UR10 ;  /* 0x00000009ff052299 */ /* 0x000fe2000801160a */
[----:B------:R-:W-:Y:S01]  /*16c0*/  UMOV UR16, UR17 ;  /* 0x0000001100107c82 */ /* 0x000fe20008000000 */
[----:B------:R-:W-:Y:S01]  /*16d0*/  UMOV UR18, UR19 ;  /* 0x0000001300127c82 */ /* 0x000fe20008000000 */
[----:B------:R-:W-:-:S02]  /*16e0*/  USHF.R.U32.HI UR13, URZ, UR13, UR16 ;  /* 0x0000000dff0d7299 */ /* 0x000fc40008011610 */
[----:B------:R-:W-:Y:S02]  /*16f0*/  USEL UR4, UR28, UR4, !UP0 ;  /* 0x000000041c047287 */ /* 0x000fe4000c000000 */
[----:B------:R-:W-:Y:S02]  /*1700*/  @UP2 USHF.R.U32.HI UR6, URZ, UR9, UR18 ;  /* 0x00000009ff062299 */ /* 0x000fe40008011612 */
[----:B------:R-:W-:Y:S02]  /*1710*/  UIMAD UR7, UR5, UR30, URZ ;  /* 0x0000001e050772a4 */ /* 0x000fe4000f8e02ff */
[----:B------:R-:W-:Y:S02]  /*1720*/  USEL UR5, UR20, UR13, !UP1 ;  /* 0x0000000d14057287 */ /* 0x000fe4000c800000 */
[----:B------:R-:W-:Y:S02]  /*1730*/  UIMAD UR12, UR6, UR30, URZ ;  /* 0x0000001e060c72a4 */ /* 0x000fe4000f8e02ff */
[----:B------:R-:W-:-:S02]  /*1740*/  UISETP.GE.AND UP0, UPT, UR4, UR7, UPT ;  /* 0x000000070400728c */ /* 0x000fc4000bf06270 */
[----:B------:R-:W-:Y:S02]  /*1750*/  UIMAD.WIDE.U32 UR10, UR4, UR8, URZ ;  /* 0x00000008040a72a5 */ /* 0x000fe4000f8e00ff */
[----:B------:R-:W-:Y:S02]  /*1760*/  UISETP.GE.OR UP0, UPT, UR5, UR12, UP0 ;  /* 0x0000000c0500728c */ /* 0x000fe40008706670 */
[----:B------:R-:W-:Y:S02]  /*1770*/  UIMAD.WIDE.U32 UR12, UR5, UR8, URZ ;  /* 0x00000008050c72a5 */ /* 0x000fe4000f8e00ff */
[----:B------:R-:W-:Y:S01]  /*1780*/  UIADD3 UR10, UPT, UPT, -UR4, URZ, URZ ;  /* 0x000000ff040a7290 */ /* 0x000fe2000fffe1ff */
[----:B------:R-:W-:Y:S01]  /*1790*/  UMOV UR8, UR11 ;  /* 0x0000000b00087c82 */ /* 0x000fe20008000000 */
[----:B------:R-:W-:Y:S02]  /*17a0*/  UIADD3 UR11, UPT, UPT, -UR5, URZ, URZ ;  /* 0x000000ff050b7290 */ /* 0x000fe4000fffe1ff */
[----:B------:R-:W-:-:S03]  /*17b0*/  USHF.R.U32.HI UR8, URZ, UR9, UR8 ;  /* 0x00000009ff087299 */ /* 0x000fc60008011608 */
[----:B------:R-:W-:Y:S01]  /*17c0*/  @!UP0 UMOV UR7, UR13 ;  /* 0x0000000d00078c82 */ /* 0x000fe20008000000 */
[----:B------:R-:W-:Y:S02]  /*17d0*/  UIMAD UR28, UR14, UR10, UR28 ;  /* 0x0000000a0e1c72a4 */ /* 0x000fe4000f8e021c */
[----:B------:R-:W-:Y:S02]  /*17e0*/  USEL UR8, UR4, UR8, !UP2 ;  /* 0x0000000804087287 */ /* 0x000fe4000d000000 */
[----:B------:R-:W-:Y:S02]  /*17f0*/  @!UP0 USHF.R.U32.HI UR7, URZ, UR9, UR7 ;  /* 0x00000009ff078299 */ /* 0x000fe40008011607 */
[----:B------:R-:W-:Y:S02]  /*1800*/  UIADD3 UR9, UPT, UPT, -UR8, URZ, URZ ;  /* 0x000000ff08097290 */ /* 0x000fe4000fffe1ff */
[----:B------:R-:W-:Y:S02]  /*1810*/  @!UP0 USEL UR7, UR5, UR7, !UP2 ;  /* 0x0000000705078287 */ /* 0x000fe4000d000000 */
[----:B------:R-:W-:-:S02]  /*1820*/  UIMAD UR9, UR30, UR9, UR4 ;  /* 0x000000091e0972a4 */ /* 0x000fc4000f8e0204 */
[----:B------:R-:W-:Y:S02]  /*1830*/  @!UP0 UIADD3 UR8, UPT, UPT, UR8, -UR7, URZ ;  /* 0x8000000708088290 */ /* 0x000fe4000fffe0ff */
[----:B------:R-:W-:Y:S02]  /*1840*/  @!UP0 UIMAD UR6, UR9, UR6, UR7 ;  /* 0x00000006090682a4 */ /* 0x000fe4000f8e0207 */
[----:B------:R-:W-:Y:S02]  /*1850*/  @!UP0 UIMAD UR4, UR8, UR30, UR5 ;  /* 0x0000001e080482a4 */ /* 0x000fe4000f8e0205 */
[----:B------:R-:W-:Y:S02]  /*1860*/  UIMAD UR20, UR31, UR11, UR20 ;  /* 0x0000000b1f1472a4 */ /* 0x000fe4000f8e0214 */
[----:B------:R-:W-:Y:S01]  /*1870*/  UIMAD UR28, UR4, UR14, UR28 ;  /* 0x0000000e041c72a4 */ /* 0x000fe2000f8e021c */
[----:B------:R-:W-:Y:S02]  /*1880*/  @!UP0 UMOV UR5, UR6 ;  /* 0x0000000600058c82 */ /* 0x000fe40008000000 */
[----:B------:R-:W-:-:S12]  /*1890*/  UIMAD UR20, UR5, UR31, UR20 ;  /* 0x0000001f051472a4 */ /* 0x000fd8000f8e0214 */
.L_x_18:
[----:B------:R-:W-:-:S09]  /*18a0*/  UISETP.NE.AND UP0, UPT, UR33, 0x1, UPT ;  /* 0x000000012100788c */ /* 0x000fd2000bf05270 */
[----:B------:R-:W-:Y:S05]  /*18b0*/  BRA.U UP0, `(.L_x_19) ;  /* 0x0000000100447547 */ /* 0x000fea000b800000 */
[----:B------:R-:W1:Y:S01]  /*18c0*/  LDCU.128 UR8, c[0x0][0xb10] ;  /* 0x00016200ff0877ac */ /* 0x000e620008000c00 */
[----:B------:R-:W2:Y:S01]  /*18d0*/  LDCU UR12, c[0x0][0xb0c] ;  /* 0x00016180ff0c77ac */ /* 0x000ea20008000800 */
[----:B------:R-:W3:Y:S01]  /*18e0*/  LDCU UR13, c[0x0][0xb20] ;  /* 0x00016400ff0d77ac */ /* 0x000ee20008000800 */
[----:B-1----:R-:W-:Y:S02]  /*18f0*/  UIMAD.WIDE.U32 UR6, UR20, UR8, URZ ;  /* 0x00000008140672a5 */ /* 0x002fe4000f8e00ff */
[----:B------:R-:W-:Y:S02]  /*1900*/  UIMAD.WIDE.U32 UR4, UR28, UR11, URZ ;  /* 0x0000000b1c0472a5 */ /* 0x000fe4000f8e00ff */
[----:B--2---:R-:W-:Y:S02]  /*1910*/  UISETP.NE.AND UP1, UPT, UR12, 0x1, UPT ;  /* 0x000000010c00788c */ /* 0x004fe4000bf25270 */
[----:B------:R-:W-:Y:S01]  /*1920*/  UISETP.NE.AND UP0, UPT, UR10, 0x1, UPT ;  /* 0x000000010a00788c */ /* 0x000fe2000bf05270 */
[----:B------:R-:W-:-:S02]  /*1930*/  UMOV UR6, UR7 ;  /* 0x0000000700067c82 */ /* 0x000fc40008000000 */
[----:B------:R-:W-:Y:S01]  /*1940*/  UMOV UR4, UR5 ;  /* 0x0000000500047c82 */ /* 0x000fe20008000000 */
[----:B------:R-:W-:Y:S02]  /*1950*/  USHF.R.U32.HI UR9, URZ, UR9, UR6 ;  /* 0x00000009ff097299 */ /* 0x000fe40008011606 */
[----:B---3--:R-:W-:Y:S02]  /*1960*/  USHF.R.U32.HI UR4, URZ, UR13, UR4 ;  /* 0x0000000dff047299 */ /* 0x008fe40008011604 */
[----:B------:R-:W-:Y:S02]  /*1970*/  USEL UR5, UR20, UR9, !UP1 ;  /* 0x0000000914057287 */ /* 0x000fe4000c800000 */
[----:B------:R-:W-:-:S04]  /*1980*/  USEL UR4, UR28, UR4, !UP0 ;  /* 0x000000041c047287 */ /* 0x000fc8000c000000 */
[----:B------:R-:W-:Y:S02]  /*1990*/  UIADD3 UR6, UPT, UPT, UR5, -UR4, URZ ;  /* 0x8000000405067290 */ /* 0x000fe4000fffe0ff */
[----:B------:R-:W-:Y:S02]  /*19a0*/  UIADD3 UR4, UPT, UPT, -UR5, UR4, URZ ;  /* 0x0000000405047290 */ /* 0x000fe4000fffe1ff */
[----:B------:R-:W-:Y:S02]  /*19b0*/  UIMAD UR28, UR6, UR10, UR28 ;  /* 0x0000000a061c72a4 */ /* 0x000fe4000f8e021c */
[----:B------:R-:W-:-:S12]  /*19c0*/  UIMAD UR20, UR4, UR12, UR20 ;  /* 0x0000000c041472a4 */ /* 0x000fd8000f8e0214 */
.L_x_19:
[----:B------:R-:W-:-:S09]  /*19d0*/  UISETP.EQ.U32.AND UP0, UPT, UR34, 0x1, UPT ;  /* 0x000000012200788c */ /* 0x000fd2000bf02070 */
[----:B------:R-:W-:Y:S05]  /*19e0*/  BRA.U !UP0, `(.L_x_20) ;  /* 0x00000001080c7547 */ /* 0x000fea000b800000 */
[----:B------:R-:W-:Y:S01]  /*19f0*/  UCGABAR_WAIT ;  /* 0x0000000000007dc7 */ /* 0x000fe20008000000 */
[----:B------:R-:W-:Y:S01]  /*1a00*/  CCTL.IVALL ;  /* 0x00000000ff00798f */ /* 0x000fe20002000000 */
[----:B------:R-:W-:Y:S05]  /*1a10*/  BRA `(.L_x_21) ;  /* 0x0000000000047947 */ /* 0x000fea0003800000 */
.L_x_20:
[----:B------:R-:W-:Y:S06]  /*1a20*/  BAR.SYNC.DEFER_BLOCKING 0x0 ;  /* 0x0000000000007b1d */ /* 0x000fec0000010000 */
.L_x_21:
[----:B------:R-:W-:Y:S05]  /*1a30*/  BRA.U UP5, `(.L_x_22) ;  /* 0x0000001505007547 */ /* 0x000fea000b800000 */
[----:B------:R-:W1:Y:S01]  /*1a40*/  LDCU UR6, c[0x0][0x38c] ;  /* 0x00007180ff0677ac */ /* 0x000e620008000800 */
[----:B------:R-:W-:Y:S01]  /*1a50*/  PLOP3.LUT P1, PT, PT, PT, UP3, 0x80, 0x8 ;  /* 0x000000000008781c */ /* 0x000fe20003f2f038 */
[----:B------:R-:W-:Y:S01]  /*1a60*/  IMAD.MOV.U32 R12, RZ, RZ, 0x1 ;  /* 0x00000001ff0c7424 */ /* 0x000fe200078e00ff */
[----:B------:R-:W-:Y:S02]  /*1a70*/  ISETP.NE.AND P2, PT, R0, RZ, P3 ;  /* 0x000000ff0000720c */ /* 0x000fe40001f45270 */
[----:B------:R-:W-:Y:S02]  /*1a80*/  CS2R R10, SRZ ;  /* 0x00000000000a7805 */ /* 0x000fe4000001ff00 */
[----:B------:R-:W-:Y:S01]  /*1a90*/  PLOP3.LUT P1, PT, P1, PT, PT, 0x8, 0x80 ;  /* 0x000000000080781c */ /* 0x000fe20000f2e170 */
[----:B------:R-:W-:Y:S01]  /*1aa0*/  IMAD.MOV.U32 R9, RZ, RZ, RZ ;  /* 0x000000ffff097224 */ /* 0x000fe200078e00ff */
[----:B------:R-:W2:Y:S01]  /*1ab0*/  LDCU UR41, c[0x0][0x370] ;  /* 0x00006e00ff2977ac */ /* 0x000ea20008000800 */
[----:B------:R-:W-:Y:S01]  /*1ac0*/  IMAD.MOV.U32 R8, RZ, RZ, 0x1 ;  /* 0x00000001ff087424 */ /* 0x000fe200078e00ff */
[----:B------:R-:W3:Y:S01]  /*1ad0*/  LDCU.64 UR30, c[0x0][0x348] ;  /* 0x00006900ff1e77ac */ /* 0x000ee20008000a00 */
[----:B------:R-:W-:Y:S01]  /*1ae0*/  UIADD3 UR46, UPT, UPT, UR49, UR32, URZ ;  /* 0x00000020312e7290 */ /* 0x000fe2000fffe0ff */
[----:B------:R-:W4:Y:S01]  /*1af0*/  LDCU UR40, c[0x0][0x374] ;  /* 0x00006e80ff2877ac */ /* 0x000f220008000800 */
[----:B-1----:R-:W-:-:S02]  /*1b00*/  UIADD3 UR5, UPT, UPT, UR6, 0x3f, URZ ;  /* 0x0000003f06057890 */ /* 0x002fc4000fffe0ff */
[----:B------:R-:W-:Y:S02]  /*1b10*/  UIADD3 UR50, UPT, UPT, UR6, 0x7e, URZ ;  /* 0x0000007e06327890 */ /* 0x000fe4000fffe0ff */
[----:B------:R-:W-:Y:S01]  /*1b20*/  USHF.R.S32.HI UR4, URZ, 0x1f, UR5 ;  /* 0x0000001fff047899 */ /* 0x000fe20008011405 */
[----:B------:R-:W-:-:S03]  /*1b30*/  UMOV UR7, URZ ;  /* 0x000000ff00077c82 */ /* 0x000fc60008000000 */
[----:B------:R-:W-:Y:S02]  /*1b40*/  ULEA.HI UR4, UR4, UR5, URZ, 0x6 ;  /* 0x0000000504047291 */ /* 0x000fe4000f8f30ff */
[----:B------:R-:W-:Y:S02]  /*1b50*/  UIADD3 UR5, UPT, UPT, UR6, -0x1, URZ ;  /* 0xffffffff06057890 */ /* 0x000fe4000fffe0ff */
[----:B------:R-:W-:Y:S02]  /*1b60*/  USHF.R.S32.HI UR43, URZ, 0x6, UR4 ;  /* 0x00000006ff2b7899 */ /* 0x000fe40008011404 */
[----:B------:R-:W-:Y:S02]  /*1b70*/  UISETP.GE.U32.AND UP1, UPT, UR5, -0x7f, UPT ;  /* 0xffffff810500788c */ /* 0x000fe4000bf26070 */
[----:B------:R-:W-:-:S04]  /*1b80*/  UISETP.LT.U32.AND UP0, UPT, UR43, 0x4, UPT ;  /* 0x000000042b00788c */ /* 0x000fc8000bf01070 */
[----:B------:R-:W-:Y:S02]  /*1b90*/  USEL UR42, UR43, 0x4, UP0 ;  /* 0x000000042b2a7887 */ /* 0x000fe40008000000 */
[----:B------:R-:W-:Y:S02]  /*1ba0*/  UISETP.NE.AND UP0, UPT, UR25, URZ, UPT ;  /* 0x000000ff1900728c */ /* 0x000fe4000bf05270 */
[----:B------:R-:W-:Y:S02]  /*1bb0*/  UIADD3 UR4, UPT, UPT, UR42, -0x1, URZ ;  /* 0xffffffff2a047890 */ /* 0x000fe4000fffe0ff */
[----:B------:R-:W-:Y:S02]  /*1bc0*/  @UP1 UIADD3 UR4, UPT, UPT, UR42, URZ, URZ ;  /* 0x000000ff2a041290 */ /* 0x000fe4000fffe0ff */
[----:B------:R-:W-:Y:S02]  /*1bd0*/  USEL UR25, UR52, 0x2, UP0 ;  /* 0x0000000234197887 */ /* 0x000fe40008000000 */
[----:B------:R-:W-:-:S02]  /*1be0*/  UIADD3 UR48, UPT, UPT, UR43, -UR42, URZ ;  /* 0x8000002a2b307290 */ /* 0x000fc4000fffe0ff */
[----:B------:R-:W-:Y:S02]  /*1bf0*/  UIADD3 UR37, UPT, UPT, UR4, 0x1, URZ ;  /* 0x0000000104257890 */ /* 0x000fe4000fffe0ff */
[----:B--234-:R-:W-:-:S12]  /*1c00*/  UIADD3 UR44, UPT, UPT, -UR4, URZ, URZ ;  /* 0x000000ff042c7290 */ /* 0x01cfd8000fffe1ff */
.L_x_42:
[----:B------:R-:W-:Y:S01]  /*1c10*/  UISETP.NE.AND UP0, UPT, UR47, URZ, UPT ;  /* 0x000000ff2f00728c */ /* 0x000fe2000bf05270 */
[----:B------:R-:W1:Y:S08]  /*1c20*/  S2UR UR47, SR_CgaCtaId ;  /* 0x00000000002f79c3 */ /* 0x000e700000008800 */
[----:B------:R-:W-:Y:S05]  /*1c30*/  BRA.U UP0, `(.L_x_23) ;  /* 0x0000000100347547 */ /* 0x000fea000b800000 */
[----:B------:R-:W2:Y:S01]  /*1c40*/  S2R R0, SR_CgaCtaId ;  /* 0x0000000000007919 */ /* 0x000ea20000008800 */
[----:B------:R-:W-:-:S04]  /*1c50*/  MOV R2, 0x400 ;  /* 0x0000040000027802 */ /* 0x000fc80000000f00 */
[----:B--2---:R-:W-:Y:S02]  /*1c60*/  LEA R0, R0, R2, 0x18 ;  /* 0x0000000200007211 */ /* 0x004fe400078ec0ff */
[----:B------:R-:W-:-:S03]  /*1c70*/  SHF.L.U32 R2, R8, 0x1f, RZ ;  /* 0x0000001f08027819 */ /* 0x000fc600000006ff */
[----:B------:R-:W-:-:S04]  /*1c80*/  IMAD R0, R9, 0x8, R0 ;  /* 0x0000000809007824 */ /* 0x000fc800078e0200 */
[----:B------:R-:W2:Y:S02]  /*1c90*/  SYNCS.PHASECHK.TRANS64.TRYWAIT P0, [R0+URZ+0x100], R2 ;  /* 0x00010002000075a7 */ /* 0x000ea400080011ff */
[----:B--2---:R-:W-:Y:S05]  /*1ca0*/  @!P0 BRA `(.L_x_24) ;  /* 0x0000007000f08947 */ /* 0x004fea0003800000 */
.L_x_149:
[----:B------:R-:W-:Y:S01]  /*1cb0*/  VIADD R9, R9, 0x1 ;  /* 0x0000000109097836 */ /* 0x000fe20000000000 */
[----:B------:R2:W-:Y:S04]  /*1cc0*/  SYNCS.ARRIVE.TRANS64.A1T0 RZ, [R0+URZ+0xf0], RZ ;  /* 0x0000f0ff00ff79a7 */ /* 0x0005e800081000ff */
[----:B------:R-:W-:-:S04]  /*1cd0*/  ISETP.NE.AND P0, PT, R9, 0x2, PT ;  /* 0x000000020900780c */ /* 0x000fc80003f05270 */
[----:B------:R-:W-:Y:S02]  /*1ce0*/  SEL R9, R9, RZ, P0 ;  /* 0x000000ff09097207 */ /* 0x000fe40000000000 */
[----:B--2---:R-:W-:-:S04]  /*1cf0*/  SEL R0, RZ, 0x1, P0 ;  /* 0x00000001ff007807 */ /* 0x004fc80000000000 */
[----:B------:R-:W-:-:S07]  /*1d00*/  LOP3.LUT R8, R8, R0, RZ, 0x3c, !PT ;  /* 0x0000000008087212 */ /* 0x000fce00078e3cff */
.L_x_23:
[----:B------:R-:W-:Y:S01]  /*1d10*/  UMOV UR6, 0x400 ;  /* 0x0000040000067882 */ /* 0x000fe20000000000 */
[----:B------:R-:W-:Y:S01]  /*1d20*/  SHF.L.U32 R0, R12, 0x1f, RZ ;  /* 0x0000001f0c007819 */ /* 0x000fe200000006ff */
[----:B-1----:R-:W-:Y:S02]  /*1d30*/  ULEA UR6, UR47, UR6, 0x18 ;  /* 0x000000062f067291 */ /* 0x002fe4000f8ec0ff */
[----:B------:R-:W-:Y:S02]  /*1d40*/  UISETP.GE.U32.AND UP0, UPT, UR50, 0x7f, UPT ;  /* 0x0000007f3200788c */ /* 0x000fe4000bf06070 */
[----:B------:R-:W-:Y:S02]  /*1d50*/  ULEA UR4, UR7, UR6, 0x3 ;  /* 0x0000000607047291 */ /* 0x000fe4000f8e18ff */
[----:B------:R-:W-:Y:S01]  /*1d60*/  ULEA UR10, UR28, UR49, 0x7 ;  /* 0x000000311c0a7291 */ /* 0x000fe2000f8e38ff */
[----:B------:R-:W-:-:S06]  /*1d70*/  UMOV UR13, URZ ;  /* 0x000000ff000d7c82 */ /* 0x000fcc0008000000 */
[----:B------:R1:W2:Y:S01]  /*1d80*/  SYNCS.PHASECHK.TRANS64.TRYWAIT P0, [UR4+0x20], R0 ;  /* 0x00002000ff0075a7 */ /* 0x0002a20008001104 */
[----:B------:R-:W-:-:S04]  /*1d90*/  ULEA.HI UR4, UR20, UR20, URZ, 0x1 ;  /* 0x0000001414047291 */ /* 0x000fc8000f8f08ff */
[----:B------:R-:W-:-:S04]  /*1da0*/  USHF.L.U32 UR4, UR4, 0x6, URZ ;  /* 0x0000000604047899 */ /* 0x000fc800080006ff */
[----:B------:R-:W-:-:S04]  /*1db0*/  ULOP3.LUT UR35, UR4, 0xffffff80, URZ, 0xc0, !UPT ;  /* 0xffffff8004237892 */ /* 0x000fc8000f8ec0ff */
[----:B------:R-:W-:Y:S01]  /*1dc0*/  UIADD3 UR35, UPT, UPT, UR46, UR35, URZ ;  /* 0x000000232e237290 */ /* 0x000fe2000fffe0ff */
[----:B------:R-:W-:Y:S11]  /*1dd0*/  BRA.U !UP0, `(.L_x_25) ;  /* 0x0000000108d87547 */ /* 0x000ff6000b800000 */
[----:B------:R-:W-:Y:S01]  /*1de0*/  UMOV UR18, UR44 ;  /* 0x0000002c00127c82 */ /* 0x000fe20008000000 */
[----:B------:R-:W-:Y:S01]  /*1df0*/  UMOV UR4, UR7 ;  /* 0x0000000700047c82 */ /* 0x000fe20008000000 */
[----:B------:R-:W-:Y:S01]  /*1e00*/  UMOV UR34, URZ ;  /* 0x000000ff00227c82 */ /* 0x000fe20008000000 */
[----:B------:R-:W-:-:S05]  /*1e10*/  UMOV UR11, UR29 ;  /* 0x0000001d000b7c82 */ /* 0x000fca0008000000 */
.L_x_31:
[----:B------:R-:W-:Y:S01]  /*1e20*/  ULEA UR33, UR4, UR6, 0x3 ;  /* 0x0000000604217291 */ /* 0x000fe2000f8e18ff */
[----:B------:R-:W-:Y:S01]  /*1e30*/  @P3 MOV R2, 0x8000 ;  /* 0x0000800000023802 */ /* 0x000fe20000000f00 */
[----:B--2-4-:R-:W-:Y:S10]  /*1e40*/  @P0 BRA `(.L_x_26) ;  /* 0x00000000000c0947 */ /* 0x014ff40003800000 */
[----:B------:R-:W-:-:S04]  /*1e50*/  SHF.L.U32 R3, R12, 0x1f, RZ ;  /* 0x0000001f0c037819 */ /* 0x000fc800000006ff */
[----:B------:R-:W2:Y:S02]  /*1e60*/  SYNCS.PHASECHK.TRANS64.TRYWAIT P0, [UR33+0x20], R3 ;  /* 0x00002003ff0075a7 */ /* 0x000ea40008001121 */
[----:B--2---:R-:W-:Y:S05]  /*1e70*/  @!P0 BRA `(.L_x_27) ;  /* 0x0000007000908947 */ /* 0x004fea0003800000 */
.L_x_26:
[----:B------:R2:W-:Y:S01]  /*1e80*/  @P3 SYNCS.ARRIVE.TRANS64 RZ, [UR33], R2 ;  /* 0x00000002ffff39a7 */ /* 0x0005e20008000021 */
[----:B------:R-:W-:Y:S02]  /*1e90*/  ULOP3.LUT UR5, UR25, 0x2, URZ, 0xfc, !UPT ;  /* 0x0000000219057892 */ /* 0x000fe4000f8efcff */
[----:B------:R-:W-:Y:S02]  /*1ea0*/  UIADD3 UR18, UPT, UPT, UR18, 0x1, URZ ;  /* 0x0000000112127890 */ /* 0x000fe4000fffe0ff */
[----:B------:R-:W-:Y:S02]  /*1eb0*/  UISETP.NE.AND UP0, UPT, UR5, 0x2, UPT ;  /* 0x000000020500788c */ /* 0x000fe4000bf05270 */
[----:B------:R-:W-:-:S07]  /*1ec0*/  UISETP.NE.AND UP2, UPT, UR18, 0x1, UPT ;  /* 0x000000011200788c */ /* 0x000fce000bf45270 */
[----:B------:R-:W-:Y:S05]  /*1ed0*/  BRA.U UP0, `(.L_x_28) ;  /* 0x0000000100047547 */ /* 0x000fea000b800000 */
[----:B------:R-:W-:Y:S05]  /*1ee0*/  BPT.TRAP 0x1 ;  /* 0x000000040000795c */ /* 0x000fea0000300000 */
.L_x_28:
[----:B------:R-:W-:Y:S04]  /*1ef0*/  BSSY.RECONVERGENT B0, `(.L_x_29) ;  /* 0x0000003000007945 */ /* 0x000fe80003800200 */
[----:B------:R-:W-:Y:S05]  /*1f00*/  @!P2 BRA `(.L_x_30) ;  /* 0x000000000004a947 */ /* 0x000fea0003800000 */
[----:B------:R-:W-:Y:S05]  /*1f10*/  BPT.TRAP 0x1 ;  /* 0x000000040000795c */ /* 0x000fea0000300000 */
.L_x_30:
[----:B------:R-:W-:Y:S05]  /*1f20*/  BSYNC.RECONVERGENT B0 ;  /* 0x0000000000007941 */ /* 0x000fea0003800200 */
.L_x_29:
[----:B------:R-:W-:Y:S02]  /*1f30*/  UIADD3 UR5, UPT, UPT, UR4, 0x1, URZ ;  /* 0x0000000104057890 */ /* 0x000fe4000fffe0ff */
[----:B------:R-:W-:Y:S02]  /*1f40*/  USHF.L.U32 UR4, UR4, 0xc, URZ ;  /* 0x0000000c04047899 */ /* 0x000fe400080006ff */
[----:B------:R-:W-:Y:S02]  /*1f50*/  UISETP.NE.AND UP0, UPT, UR5, 0x4, UPT ;  /* 0x000000040500788c */ /* 0x000fe4000bf05270 */
[----:B------:R-:W-:Y:S02]  /*1f60*/  ULOP3.LUT UR32, UR27, UR4, URZ, 0xfc, !UPT ;  /* 0x000000041b207292 */ /* 0x000fe4000f8efcff */
[----:B------:R-:W-:Y:S02]  /*1f70*/  USEL UR8, URZ, 0x1, UP0 ;  /* 0x00000001ff087887 */ /* 0x000fe40008000000 */
[----:B------:R-:W-:-:S02]  /*1f80*/  USEL UR7, UR5, URZ, UP0 ;  /* 0x000000ff05077287 */ /* 0x000fc40008000000 */
[----:B------:R-:W-:Y:S02]  /*1f90*/  UIADD3 UR16, UP1, UPT, UR30, 0x80, URZ ;  /* 0x000000801e107890 */ /* 0x000fe4000ff3e0ff */
[----:B------:R-:W-:Y:S01]  /*1fa0*/  ULEA UR5, UR7, UR6, 0x3 ;  /* 0x0000000607057291 */ /* 0x000fe2000f8e18ff */
[----:B------:R-:W-:Y:S01]  /*1fb0*/  LOP3.LUT R12, R12, UR8, RZ, 0x3c, !PT ;  /* 0x000000080c0c7c12 */ /* 0x000fe2000f8e3cff */
[----:B------:R-:W-:Y:S02]  /*1fc0*/  ULOP3.LUT UR8, UR26, UR4, URZ, 0xfc, !UPT ;  /* 0x000000041a087292 */ /* 0x000fe4000f8efcff */
[----:B------:R-:W-:Y:S01]  /*1fd0*/  ULEA UR32, UR32, UR6, 0x1 ;  /* 0x0000000620207291 */ /* 0x000fe2000f8e08ff */
[----:B-1----:R-:W-:Y:S01]  /*1fe0*/  SHF.L.U32 R0, R12, 0x1f, RZ ;  /* 0x0000001f0c007819 */ /* 0x002fe200000006ff */
[----:B------:R-:W-:Y:S02]  /*1ff0*/  UIADD3 UR14, UP0, UPT, UR30, 0x180, URZ ;  /* 0x000001801e0e7890 */ /* 0x000fe4000ff1e0ff */
[----:B------:R-:W-:Y:S01]  /*2000*/  ULEA UR8, UR8, UR6, 0x1 ;  /* 0x0000000608087291 */ /* 0x000fe2000f8e08ff */
[----:B------:R3:W4:Y:S01]  /*2010*/  SYNCS.PHASECHK.TRANS64.TRYWAIT P0, [UR5+0x20], R0 ;  /* 0x00002000ff0075a7 */ /* 0x0007220008001105 */
[----:B------:R-:W-:-:S02]  /*2020*/  ULOP3.LUT UR33, UR33, 0xfefffff8, URZ, 0xc0, !UPT ;  /* 0xfefffff821217892 */ /* 0x000fc4000f8ec0ff */
[----:B------:R-:W-:Y:S02]  /*2030*/  UIADD3.X UR17, UPT, UPT, URZ, UR31, URZ, UP1, !UPT ;  /* 0x0000001fff117290 */ /* 0x000fe40008ffe4ff */
[----:B------:R-:W-:Y:S02]  /*2040*/  UIADD3 UR32, UPT, UPT, UR32, 0x4300, URZ ;  /* 0x0000430020207890 */ /* 0x000fe4000fffe0ff */
[----:B------:R-:W-:Y:S02]  /*2050*/  UPRMT UR5, URZ, 0x5410, UR24 ;  /* 0x00005410ff057896 */ /* 0x000fe40008000018 */
[----:B------:R-:W-:Y:S02]  /*2060*/  UIADD3 UR8, UPT, UPT, UR8, 0xc300, URZ ;  /* 0x0000c30008087890 */ /* 0x000fe4000fffe0ff */
[----:B------:R-:W-:Y:S02]  /*2070*/  UIADD3.X UR15, UPT, UPT, URZ, UR31, URZ, UP0, !UPT ;  /* 0x0000001fff0f7290 */ /* 0x000fe400087fe4ff */
[----:B------:R-:W-:Y:S01]  /*2080*/  UPRMT UR4, URZ, 0x5410, UR21 ;  /* 0x00005410ff047896 */ /* 0x000fe20008000015 */
[----:B------:R-:W-:Y:S01]  /*2090*/  UMOV UR22, 0x0 ;  /* 0x0000000000167882 */ /* 0x000fe20000000000 */
[----:B------:R-:W-:Y:S01]  /*20a0*/  UMOV UR23, 0x10000000 ;  /* 0x1000000000177882 */ /* 0x000fe20000000000 */
[----:B------:R-:W-:Y:S01]  /*20b0*/  UMOV UR12, UR36 ;  /* 0x00000024000c7c82 */ /* 0x000fe20008000000 */
[----:B------:R-:W-:Y:S01]  /*20c0*/  UMOV UR9, UR33 ;  /* 0x0000002100097c82 */ /* 0x000fe20008000000 */
[----:B------:R1:W-:Y:S01]  /*20d0*/  UTMALDG.3D.MULTICAST.2CTA [UR32], [UR16], UR5, desc[UR22] ;  /* 0x00001620100073b4 */ /* 0x0003e20008211805 */
[----:B------:R-:W-:-:S03]  /*20e0*/  UMOV UR13, UR37 ;  /* 0x00000025000d7c82 */ /* 0x000fc60008000000 */
[----:B------:R2:W-:Y:S01]  /*20f0*/  UTMALDG.3D.MULTICAST.2CTA [UR8], [UR14], UR4, desc[UR22] ;  /* 0x000016080e0073b4 */ /* 0x0005e20008211804 */
[----:B-1----:R-:W-:Y:S02]  /*2100*/  UIADD3 UR34, UPT, UPT, UR34, 0x40, URZ ;  /* 0x0000004022227890 */ /* 0x002fe4000fffe0ff */
[----:B--2---:R-:W-:Y:S01]  /*2110*/  UIADD3 UR11, UPT, UPT, UR11, 0x40, URZ ;  /* 0x000000400b0b7890 */ /* 0x004fe2000fffe0ff */
[----:B------:R-:W-:Y:S01]  /*2120*/  UMOV UR4, UR7 ;  /* 0x0000000700047c82 */ /* 0x000fe20008000000 */
[----:B---3--:R-:W-:Y:S10]  /*2130*/  BRA.U UP2, `(.L_x_31) ;  /* 0xfffffffd02387547 */ /* 0x008ff4000b83ffff */
.L_x_25:
[----:B------:R-:W-:Y:S01]  /*2140*/  ULEA UR4, UR7, UR6, 0x3 ;  /* 0x0000000607047291 */ /* 0x000fe2000f8e18ff */
[----:B-1----:R-:W-:Y:S01]  /*2150*/  SHF.L.U32 R0, R12, 0x1f, RZ ;  /* 0x0000001f0c007819 */ /* 0x002fe200000006ff */
[----:B------:R-:W-:Y:S01]  /*2160*/  @!P1 SYNCS.ARRIVE.TRANS64.A1T0 RZ, [UR6+0x88], RZ ;  /* 0x000088ffffff99a7 */ /* 0x000fe20008100006 */
[----:B------:R-:W-:-:S06]  /*2170*/  UISETP.GT.AND UP0, UPT, UR43, UR42, UPT ;  /* 0x0000002a2b00728c */ /* 0x000fcc000bf04270 */
[----:B--2-4-:R1:W2:Y:S03]  /*2180*/  SYNCS.PHASECHK.TRANS64.TRYWAIT P0, [UR4+0x20], R0 ;  /* 0x00002000ff0075a7 */ /* 0x0142a60008001104 */
[----:B------:R-:W-:Y:S05]  /*2190*/  BRA.U !UP0, `(.L_x_32) ;  /* 0x0000000108d47547 */ /* 0x000fea000b800000 */
[----:B------:R-:W-:Y:S01]  /*21a0*/  UIADD3 UR28, UPT, UPT, UR48, UR13, URZ ;  /* 0x0000000d301c7290 */ /* 0x000fe2000fffe0ff */
[----:B------:R-:W-:-:S11]  /*21b0*/  UMOV UR4, UR7 ;  /* 0x0000000700047c82 */ /* 0x000fd60008000000 */
.L_x_38:
[----:B------:R-:W-:Y:S01]  /*21c0*/  ULEA UR17, UR4, UR6, 0x3 ;  /* 0x0000000604117291 */ /* 0x000fe2000f8e18ff */
[----:B--2---:R-:W-:Y:S01]  /*21d0*/  @P3 MOV R2, 0x8000 ;  /* 0x0000800000023802 */ /* 0x004fe20000000f00 */
[----:B--2-4-:R-:W-:Y:S10]  /*21e0*/  @P0 BRA `(.L_x_33) ;  /* 0x00000000000c0947 */ /* 0x014ff40003800000 */
[----:B------:R-:W-:-:S04]  /*21f0*/  SHF.L.U32 R3, R12, 0x1f, RZ ;  /* 0x0000001f0c037819 */ /* 0x000fc800000006ff */
[----:B------:R-:W2:Y:S02]  /*2200*/  SYNCS.PHASECHK.TRANS64.TRYWAIT P0, [UR17+0x20], R3 ;  /* 0x00002003ff0075a7 */ /* 0x000ea40008001111 */
[----:B--2---:R-:W-:Y:S05]  /*2210*/  @!P0 BRA `(.L_x_34) ;  /* 0x0000006c00c08947 */ /* 0x004fea0003800000 */
.L_x_33:
[----:B------:R2:W-:Y:S01]  /*2220*/  @P3 SYNCS.ARRIVE.TRANS64 RZ, [UR17], R2 ;  /* 0x00000002ffff39a7 */ /* 0x0005e20008000011 */
[----:B------:R-:W-:-:S04]  /*2230*/  ULOP3.LUT UR5, UR25, 0x2, URZ, 0xfc, !UPT ;  /* 0x0000000219057892 */ /* 0x000fc8000f8efcff */
[----:B------:R-:W-:-:S09]  /*2240*/  UISETP.NE.AND UP0, UPT, UR5, 0x2, UPT ;  /* 0x000000020500788c */ /* 0x000fd2000bf05270 */
[----:B------:R-:W-:Y:S05]  /*2250*/  BRA.U UP0, `(.L_x_35) ;  /* 0x0000000100047547 */ /* 0x000fea000b800000 */
[----:B------:R-:W-:Y:S05]  /*2260*/  BPT.TRAP 0x1 ;  /* 0x000000040000795c */ /* 0x000fea0000300000 */
.L_x_35:
[----:B------:R-:W-:Y:S04]  /*2270*/  BSSY.RECONVERGENT B0, `(.L_x_36) ;  /* 0x0000003000007945 */ /* 0x000fe80003800200 */
[----:B------:R-:W-:Y:S05]  /*2280*/  @!P2 BRA `(.L_x_37) ;  /* 0x000000000004a947 */ /* 0x000fea0003800000 */
[----:B------:R-:W-:Y:S05]  /*2290*/  BPT.TRAP 0x1 ;  /* 0x000000040000795c */ /* 0x000fea0000300000 */
.L_x_37:
[----:B------:R-:W-:Y:S05]  /*22a0*/  BSYNC.RECONVERGENT B0 ;  /* 0x0000000000007941 */ /* 0x000fea0003800200 */
.L_x_36:
        /* <DEDUP_REMOVED lines=9> */
[----:B------:R-:W-:Y:S02]  /*2340*/  USHF.L.U32 UR18, UR13, 0x6, URZ ;  /* 0x000000060d127899 */ /* 0x000fe400080006ff */
[----:B------:R-:W-:Y:S01]  /*2350*/  ULOP3.LUT UR4, UR26, UR4, URZ, 0xfc, !UPT ;  /* 0x000000041a047292 */ /* 0x000fe2000f8efcff */
[----:B-1----:R-:W-:Y:S01]  /*2360*/  SHF.L.U32 R0, R12, 0x1f, RZ ;  /* 0x0000001f0c007819 */ /* 0x002fe200000006ff */
[----:B------:R-:W-:Y:S02]  /*2370*/  UIADD3 UR13, UPT, UPT, UR13, 0x1, URZ ;  /* 0x000000010d0d7890 */ /* 0x000fe4000fffe0ff */
[----:B------:R-:W-:Y:S01]  /*2380*/  UIADD3 UR14, UP1, UPT, UR30, 0x80, URZ ;  /* 0x000000801e0e7890 */ /* 0x000fe2000ff3e0ff */
[----:B------:R3:W4:Y:S01]  /*2390*/  SYNCS.PHASECHK.TRANS64.TRYWAIT P0, [UR5+0x20], R0 ;  /* 0x00002000ff0075a7 */ /* 0x0007220008001105 */
[----:B------:R-:W-:-:S02]  /*23a0*/  ULEA UR16, UR16, UR6, 0x1 ;  /* 0x0000000610107291 */ /* 0x000fc4000f8e08ff */
[----:B------:R-:W-:Y:S02]  /*23b0*/  ULEA UR4, UR4, UR6, 0x1 ;  /* 0x0000000604047291 */ /* 0x000fe4000f8e08ff */
[----:B------:R-:W-:Y:S02]  /*23c0*/  UIADD3.X UR23, UPT, UPT, URZ, UR31, URZ, UP0, !UPT ;  /* 0x0000001fff177290 */ /* 0x000fe400087fe4ff */
[----:B------:R-:W-:Y:S02]  /*23d0*/  UISETP.NE.AND UP0, UPT, UR13, UR28, UPT ;  /* 0x0000001c0d00728c */ /* 0x000fe4000bf05270 */
[----:B------:R-:W-:Y:S02]  /*23e0*/  ULOP3.LUT UR17, UR17, 0xfefffff8, URZ, 0xc0, !UPT ;  /* 0xfefffff811117892 */ /* 0x000fe4000f8ec0ff */
[----:B------:R-:W-:Y:S02]  /*23f0*/  UIADD3.X UR15, UPT, UPT, URZ, UR31, URZ, UP1, !UPT ;  /* 0x0000001fff0f7290 */ /* 0x000fe40008ffe4ff */
[----:B------:R-:W-:-:S02]  /*2400*/  UIADD3 UR16, UPT, UPT, UR16, 0x4300, URZ ;  /* 0x0000430010107890 */ /* 0x000fc4000fffe0ff */
[----:B------:R-:W-:Y:S02]  /*2410*/  UPRMT UR5, URZ, 0x5410, UR24 ;  /* 0x00005410ff057896 */ /* 0x000fe40008000018 */
[----:B------:R-:W-:Y:S02]  /*2420*/  UIADD3 UR8, UPT, UPT, UR4, 0xc300, URZ ;  /* 0x0000c30004087890 */ /* 0x000fe4000fffe0ff */
[----:B------:R-:W-:Y:S02]  /*2430*/  ULOP3.LUT UR11, UR29, UR18, URZ, 0xfc, !UPT ;  /* 0x000000121d0b7292 */ /* 0x000fe4000f8efcff */
[----:B------:R-:W-:Y:S01]  /*2440*/  UPRMT UR4, URZ, 0x5410, UR21 ;  /* 0x00005410ff047896 */ /* 0x000fe20008000015 */
[----:B------:R-:W-:Y:S01]  /*2450*/  UMOV UR32, 0x0 ;  /* 0x0000000000207882 */ /* 0x000fe20000000000 */
[----:B------:R-:W-:Y:S01]  /*2460*/  UMOV UR33, 0x10000000 ;  /* 0x1000000000217882 */ /* 0x000fe20000000000 */
[----:B------:R-:W-:Y:S01]  /*2470*/  UMOV UR19, UR35 ;  /* 0x0000002300137c82 */ /* 0x000fe20008000000 */
[----:B------:R-:W-:Y:S01]  /*2480*/  UMOV UR20, UR36 ;  /* 0x0000002400147c82 */ /* 0x000fe20008000000 */
[----:B------:R-:W-:Y:S01]  /*2490*/  UMOV UR12, UR36 ;  /* 0x00000024000c7c82 */ /* 0x000fe20008000000 */
[----:B------:R-:W-:Y:S01]  /*24a0*/  UMOV UR9, UR17 ;  /* 0x0000001100097c82 */ /* 0x000fe20008000000 */
[----:B------:R-:W-:Y:S02]  /*24b0*/  UTMALDG.3D.MULTICAST.2CTA [UR16], [UR14], UR5, desc[UR32] ;  /* 0x000020100e0073b4 */ /* 0x000fe40008211805 */
[----:B------:R1:W-:Y:S02]  /*24c0*/  UTMALDG.3D.MULTICAST.2CTA [UR8], [UR22], UR4, desc[UR32] ;  /* 0x00002008160073b4 */ /* 0x0003e40008211804 */
[----:B-1----:R-:W-:Y:S01]  /*24d0*/  UMOV UR4, UR7 ;  /* 0x0000000700047c82 */ /* 0x002fe20008000000 */
[----:B---3--:R-:W-:Y:S05]  /*24e0*/  BRA.U UP0, `(.L_x_38) ;  /* 0xfffffffd00347547 */ /* 0x008fea000b83ffff */
.L_x_32:
[C---:B------:R-:W-:Y:S01]  /*24f0*/  LEA R3, R11.reuse, UR6, 0x3 ;  /* 0x000000060b037c11 */ /* 0x040fe2000f8e18ff */
[----:B------:R-:W-:Y:S01]  /*2500*/  NOP ;  /* 0x0000000000007918 */ /* 0x000fe20000000000 */
[----:B-1----:R-:W-:Y:S02]  /*2510*/  SHF.L.U32 R0, R10, 0x1f, RZ ;  /* 0x0000001f0a007819 */ /* 0x002fe400000006ff */
[----:B------:R-:W-:Y:S02]  /*2520*/  LEA R4, R11, UR6, 0x4 ;  /* 0x000000060b047c11 */ /* 0x000fe4000f8e20ff */
[----:B--2-4-:R-:W1:Y:S02]  /*2530*/  SYNCS.PHASECHK.TRANS64.TRYWAIT P0, [R3+URZ+0x90], R0 ;  /* 0x00009000030075a7 */ /* 0x014e6400080011ff */
[----:B-1----:R-:W-:Y:S05]  /*2540*/  @!P0 BRA `(.L_x_39) ;  /* 0x0000006c000c8947 */ /* 0x002fea0003800000 */
.L_x_152:
[----:B------:R-:W2:Y:S01]  /*2550*/  LDS.128 R4, [R4+0x120] ;  /* 0x0001200004047984 */ /* 0x000ea20000000c00 */
[----:B------:R-:W-:Y:S01]  /*2560*/  UISETP.GE.AND UP0, UPT, UR45, 0x1, UPT ;  /* 0x000000012d00788c */ /* 0x000fe2000bf06270 */
[----:B------:R-:W-:Y:S01]  /*2570*/  @!PT LDS RZ, [RZ] ;  /* 0x00000000fffff984 */ /* 0x000fe20000000800 */
[----:B------:R-:W-:Y:S01]  /*2580*/  @!PT LDS RZ, [RZ] ;  /* 0x00000000fffff984 */ /* 0x000fe20000000800 */
[----:B------:R-:W-:Y:S01]  /*2590*/  @!PT LDS RZ, [RZ] ;  /* 0x00000000fffff984 */ /* 0x000fe20000000800 */
[----:B------:R-:W-:Y:S01]  /*25a0*/  @!PT LDS RZ, [RZ] ;  /* 0x00000000fffff984 */ /* 0x000fe20000000800 */
[----:B------:R3:W-:Y:S06]  /*25b0*/  MEMBAR.ALL.CTA ;  /* 0x0000000000007992 */ /* 0x0007ec0000008000 */
[----:B---3--:R-:W3:Y:S01]  /*25c0*/  FENCE.VIEW.ASYNC.S ;  /* 0x00000000000073c6 */ /* 0x008ee20000000000 */
[----:B--2---:R-:W-:-:S13]  /*25d0*/  LOP3.LUT P0, RZ, R6, 0x1, RZ, 0xc0, !PT ;  /* 0x0000000106ff7812 */ /* 0x004fda000780c0ff */
[----:B---3--:R-:W-:Y:S01]  /*25e0*/  VOTEU.ANY UP1, P0 ;  /* 0x0000000000ff7886 */ /* 0x008fe20000020100 */
[----:B------:R-:W-:-:S13]  /*25f0*/  PLOP3.LUT P0, PT, PT, PT, UP1, 0x80, 0x8 ;  /* 0x000000000008781c */ /* 0x000fda0003f0f018 */
[----:B-1----:R-:W-:Y:S02]  /*2600*/  @P0 LOP3.LUT R0, R5, 0xffff, RZ, 0xc0, !PT ;  /* 0x0000ffff05000812 */ /* 0x002fe400078ec0ff */
[----:B------:R-:W-:Y:S02]  /*2610*/  @P0 MOV R2, R4 ;  /* 0x0000000400020202 */ /* 0x000fe40000000f00 */
[----:B------:R-:W-:Y:S01]  /*2620*/  @P0 R2UR UR5, R0 ;  /* 0x00000000000502ca */ /* 0x000fe200000e0000 */
[----:B------:R-:W-:Y:S01]  /*2630*/  VIADD R0, R3, 0xa0 ;  /* 0x000000a003007836 */ /* 0x000fe20000000000 */
[----:B------:R-:W-:Y:S02]  /*2640*/  @P0 SHF.R.U32.HI R4, RZ, 0x10, R5 ;  /* 0x00000010ff040819 */ /* 0x000fe40000011605 */
[----:B------:R-:W-:Y:S02]  /*2650*/  @P0 R2UR UR8, R2 ;  /* 0x00000000020802ca */ /* 0x000fe400000e0000 */
[----:B------:R-:W-:-:S02]  /*2660*/  PRMT R0, RZ, 0x654, R0 ;  /* 0x00000654ff007816 */ /* 0x000fc40000000000 */
[----:B------:R-:W-:Y:S02]  /*2670*/  @P0 R2UR UR4, R4 ;  /* 0x00000000040402ca */ /* 0x000fe400000e0000 */
[----:B------:R1:W-:Y:S03]  /*2680*/  SYNCS.ARRIVE.TRANS64.RED.A1T0 RZ, [R0+URZ], RZ ;  /* 0x000000ff00ff79a7 */ /* 0x0003e600081004ff */
[----:B------:R-:W-:-:S04]  /*2690*/  @UP1 UMOV UR38, UR5 ;  /* 0x0000000500261c82 */ /* 0x000fc80008000000 */
[----:B------:R-:W-:-:S04]  /*26a0*/  @UP1 UMOV UR39, UR8 ;  /* 0x0000000800271c82 */ /* 0x000fc80008000000 */
[----:B------:R-:W-:Y:S01]  /*26b0*/  @UP1 UMOV UR36, UR4 ;  /* 0x0000000400241c82 */ /* 0x000fe20008000000 */
[----:B------:R-:W-:Y:S05]  /*26c0*/  BRA.U !UP0, `(.L_x_40) ;  /* 0x0000000108d47547 */ /* 0x000fea000b800000 */
[----:B------:R-:W2:Y:S01]  /*26d0*/  LDCU.128 UR12, c[0x0][0xb10] ;  /* 0x00016200ff0c77ac */ /* 0x000ea20008000c00 */
[----:B------:R-:W3:Y:S01]  /*26e0*/  LDCU UR28, c[0x0][0xb20] ;  /* 0x00016400ff1c77ac */ /* 0x000ee20008000800 */
[----:B------:R-:W4:Y:S01]  /*26f0*/  LDCU UR20, c[0x0][0xb0c] ;  /* 0x00016180ff1477ac */ /* 0x000f220008000800 */
[----:B------:R-:W1:Y:S01]  /*2700*/  LDCU.64 UR10, c[0x0][0xb28] ;  /* 0x00016500ff0a77ac */ /* 0x000e620008000a00 */
[----:B------:R-:W-:Y:S02]  /*2710*/  UISETP.NE.AND UP3, UPT, UR45, 0x1, UPT ;  /* 0x000000012d00788c */ /* 0x000fe4000bf65270 */
[----:B--2---:R-:W-:Y:S02]  /*2720*/  UIMAD.WIDE.U32 UR8, UR40, UR15, URZ ;  /* 0x0000000f280872a5 */ /* 0x004fe4000f8e00ff */
[----:B------:R-:W-:Y:S02]  /*2730*/  UIMAD.WIDE.U32 UR4, UR41, UR12, URZ ;  /* 0x0000000c290472a5 */ /* 0x000fe4000f8e00ff */
[----:B------:R-:W-:-:S02]  /*2740*/  UISETP.NE.AND UP0, UPT, UR14, 0x1, UPT ;  /* 0x000000010e00788c */ /* 0x000fc4000bf05270 */
[----:B------:R-:W-:Y:S01]  /*2750*/  UIMAD.WIDE.U32 UR22, UR38, UR15, URZ ;  /* 0x0000000f261672a5 */ /* 0x000fe2000f8e00ff */
[----:B------:R-:W-:Y:S02]  /*2760*/  UMOV UR8, UR9 ;  /* 0x0000000900087c82 */ /* 0x000fe40008000000 */
[----:B------:R-:W-:Y:S01]  /*2770*/  UMOV UR4, UR5 ;  /* 0x0000000500047c82 */ /* 0x000fe20008000000 */
[----:B---3--:R-:W-:Y:S02]  /*2780*/  USHF.R.U32.HI UR8, URZ, UR28, UR8 ;  /* 0x0000001cff087299 */ /* 0x008fe40008011608 */
[----:B----4-:R-:W-:Y:S02]  /*2790*/  UISETP.NE.AND UP2, UPT, UR20, 0x1, UPT ;  /* 0x000000011400788c */ /* 0x010fe4000bf45270 */
[----:B------:R-:W-:Y:S02]  /*27a0*/  USHF.R.U32.HI UR4, URZ, UR13, UR4 ;  /* 0x0000000dff047299 */ /* 0x000fe40008011604 */
[----:B------:R-:W-:-:S02]  /*27b0*/  USEL UR5, UR40, UR8, !UP0 ;  /* 0x0000000828057287 */ /* 0x000fc4000c000000 */
[----:B------:R-:W-:Y:S02]  /*27c0*/  USEL UR8, UR41, UR4, !UP2 ;  /* 0x0000000429087287 */ /* 0x000fe4000d000000 */
[----:B-1----:R-:W-:Y:S01]  /*27d0*/  UIMAD.WIDE.U32 UR16, UR5, UR10, URZ ;  /* 0x0000000a051072a5 */ /* 0x002fe2000f8e00ff */
[----:B------:R-:W-:Y:S01]  /*27e0*/  UMOV UR4, UR23 ;  /* 0x0000001700047c82 */ /* 0x000fe20008000000 */
[----:B------:R-:W-:Y:S02]  /*27f0*/  UIMAD.WIDE.U32 UR18, UR39, UR12, URZ ;  /* 0x0000000c271272a5 */ /* 0x000fe4000f8e00ff */
[----:B------:R-:W-:-:S03]  /*2800*/  UIMAD.WIDE.U32 UR22, UR8, UR10, URZ ;  /* 0x0000000a081672a5 */ /* 0x000fc6000f8e00ff */
[----:B------:R-:W-:Y:S01]  /*2810*/  UMOV UR16, UR17 ;  /* 0x0000001100107c82 */ /* 0x000fe20008000000 */
[----:B------:R-:W-:Y:S02]  /*2820*/  USHF.R.U32.HI UR4, URZ, UR28, UR4 ;  /* 0x0000001cff047299 */ /* 0x000fe40008011604 */
[----:B------:R-:W-:Y:S01]  /*2830*/  @UP3 USHF.R.U32.HI UR5, URZ, UR11, UR16 ;  /* 0x0000000bff053299 */ /* 0x000fe20008011610 */
[----:B------:R-:W-:Y:S01]  /*2840*/  UMOV UR18, UR19 ;  /* 0x0000001300127c82 */ /* 0x000fe20008000000 */
[----:B------:R-:W-:Y:S01]  /*2850*/  UMOV UR22, UR23 ;  /* 0x0000001700167c82 */ /* 0x000fe20008000000 */
[----:B------:R-:W-:Y:S02]  /*2860*/  USHF.R.U32.HI UR13, URZ, UR13, UR18 ;  /* 0x0000000dff0d7299 */ /* 0x000fe40008011612 */
[----:B------:R-:W-:Y:S02]  /*2870*/  USEL UR4, UR38, UR4, !UP0 ;  /* 0x0000000426047287 */ /* 0x000fe4000c000000 */
[----:B------:R-:W-:-:S02]  /*2880*/  @UP3 USHF.R.U32.HI UR8, URZ, UR11, UR22 ;  /* 0x0000000bff083299 */ /* 0x000fc40008011616 */
[----:B------:R-:W-:Y:S02]  /*2890*/  UIMAD UR9, UR45, UR5, URZ ;  /* 0x000000052d0972a4 */ /* 0x000fe4000f8e02ff */
[----:B------:R-:W-:Y:S02]  /*28a0*/  USEL UR5, UR39, UR13, !UP2 ;  /* 0x0000000d27057287 */ /* 0x000fe4000d000000 */
[----:B------:R-:W-:Y:S02]  /*28b0*/  UIMAD UR12, UR45, UR8, URZ ;  /* 0x000000082d0c72a4 */ /* 0x000fe4000f8e02ff */
[----:B------:R-:W-:Y:S02]  /*28c0*/  UISETP.GE.AND UP0, UPT, UR4, UR9, UPT ;  /* 0x000000090400728c */ /* 0x000fe4000bf06270 */
[----:B------:R-:W-:Y:S02]  /*28d0*/  UIMAD.WIDE.U32 UR16, UR4, UR10, URZ ;  /* 0x0000000a041072a5 */ /* 0x000fe4000f8e00ff */
[----:B------:R-:W-:-:S02]  /*28e0*/  UISETP.GE.OR UP0, UPT, UR5, UR12, UP0 ;  /* 0x0000000c0500728c */ /* 0x000fc40008706670 */
        /* <DEDUP_REMOVED lines=19> */
.L_x_40:
[----:B------:R-:W2:Y:S02]  /*2a20*/  LDCU UR4, c[0x0][0xb30] ;  /* 0x00016600ff0477ac */ /* 0x000ea40008000800 */
[----:B--2---:R-:W-:-:S09]  /*2a30*/  UISETP.NE.AND UP0, UPT, UR4, 0x1, UPT ;  /* 0x000000010400788c */ /* 0x004fd2000bf05270 */
[----:B------:R-:W-:Y:S05]  /*2a40*/  BRA.U UP0, `(.L_x_41) ;  /* 0x0000000100447547 */ /* 0x000fea000b800000 */
[----:B------:R-:W2:Y:S01]  /*2a50*/  LDCU.128 UR12, c[0x0][0xb10] ;  /* 0x00016200ff0c77ac */ /* 0x000ea20008000c00 */
[----:B------:R-:W3:Y:S01]  /*2a60*/  LDCU UR10, c[0x0][0xb0c] ;  /* 0x00016180ff0a77ac */ /* 0x000ee20008000800 */
[----:B------:R-:W4:Y:S01]  /*2a70*/  LDCU UR11, c[0x0][0xb20] ;  /* 0x00016400ff0b77ac */ /* 0x000f220008000800 */
[----:B--2---:R-:W-:Y:S02]  /*2a80*/  UIMAD.WIDE.U32 UR8, UR39, UR12, URZ ;  /* 0x0000000c270872a5 */ /* 0x004fe4000f8e00ff */
[----:B------:R-:W-:Y:S02]  /*2a90*/  UIMAD.WIDE.U32 UR4, UR38, UR15, URZ ;  /* 0x0000000f260472a5 */ /* 0x000fe4000f8e00ff */
[----:B---3--:R-:W-:Y:S02]  /*2aa0*/  UISETP.NE.AND UP2, UPT, UR10, 0x1, UPT ;  /* 0x000000010a00788c */ /* 0x008fe4000bf45270 */
[----:B------:R-:W-:Y:S01]  /*2ab0*/  UISETP.NE.AND UP0, UPT, UR14, 0x1, UPT ;  /* 0x000000010e00788c */ /* 0x000fe2000bf05270 */
[----:B------:R-:W-:-:S02]  /*2ac0*/  UMOV UR8, UR9 ;  /* 0x0000000900087c82 */ /* 0x000fc40008000000 */
[----:B------:R-:W-:Y:S01]  /*2ad0*/  UMOV UR4, UR5 ;  /* 0x0000000500047c82 */ /* 0x000fe20008000000 */
[----:B------:R-:W-:Y:S02]  /*2ae0*/  USHF.R.U32.HI UR13, URZ, UR13, UR8 ;  /* 0x0000000dff0d7299 */ /* 0x000fe40008011608 */
[----:B----4-:R-:W-:Y:S02]  /*2af0*/  USHF.R.U32.HI UR4, URZ, UR11, UR4 ;  /* 0x0000000bff047299 */ /* 0x010fe40008011604 */
[----:B------:R-:W-:Y:S02]  /*2b00*/  USEL UR5, UR39, UR13, !UP2 ;  /* 0x0000000d27057287 */ /* 0x000fe4000d000000 */
[----:B------:R-:W-:-:S04]  /*2b10*/  USEL UR4, UR38, UR4, !UP0 ;  /* 0x0000000426047287 */ /* 0x000fc8000c000000 */
[----:B------:R-:W-:Y:S02]  /*2b20*/  UIADD3 UR8, UPT, UPT, UR5, -UR4, URZ ;  /* 0x8000000405087290 */ /* 0x000fe4000fffe0ff */
[----:B------:R-:W-:Y:S02]  /*2b30*/  UIADD3 UR4, UPT, UPT, -UR5, UR4, URZ ;  /* 0x0000000405047290 */ /* 0x000fe4000fffe1ff */
[----:B------:R-:W-:Y:S02]  /*2b40*/  UIMAD UR38, UR8, UR14, UR38 ;  /* 0x0000000e082672a4 */ /* 0x000fe4000f8e0226 */
[----:B------:R-:W-:-:S12]  /*2b50*/  UIMAD UR39, UR4, UR10, UR39 ;  /* 0x0000000a042772a4 */ /* 0x000fd8000f8e0227 */
.L_x_41:
[----:B------:R-:W-:Y:S01]  /*2b60*/  VIADD R11, R11, 0x1 ;  /* 0x000000010b0b7836 */ /* 0x000fe20000000000 */
[----:B------:R-:W-:Y:S01]  /*2b70*/  R2UR UR4, R52 ;  /* 0x00000000340472ca */ /* 0x000fe200000e0000 */
[----:B------:R-:W-:Y:S01]  /*2b80*/  UIADD3 UR20, UPT, UPT, UR39, UR63, URZ ;  /* 0x0000003f27147290 */ /* 0x000fe2000fffe0ff */
[----:B------:R-:W-:Y:S02]  /*2b90*/  PLOP3.LUT P1, PT, PT, PT, PT, 0x80, 0x8 ;  /* 0x000000000008781c */ /* 0x000fe40003f2f070 */
[----:B------:R-:W-:-:S04]  /*2ba0*/  ISETP.NE.AND P0, PT, R11, 0x2, PT ;  /* 0x000000020b00780c */ /* 0x000fc80003f05270 */
[----:B-1----:R-:W-:Y:S02]  /*2bb0*/  SEL R0, RZ, 0x1, P0 ;  /* 0x00000001ff007807 */ /* 0x002fe40000000000 */
[----:B------:R-:W-:Y:S02]  /*2bc0*/  SEL R11, R11, RZ, P0 ;  /* 0x000000ff0b0b7207 */ /* 0x000fe40000000000 */
[----:B------:R-:W-:Y:S01]  /*2bd0*/  LOP3.LUT R10, R10, R0, RZ, 0x3c, !PT ;  /* 0x000000000a0a7212 */ /* 0x000fe200078e3cff */
[----:B------:R-:W-:Y:S01]  /*2be0*/  UIADD3 UR28, UPT, UPT, UR38, UR4, URZ ;  /* 0x00000004261c7290 */ /* 0x000fe2000fffe0ff */
[----:B------:R-:W-:Y:S11]  /*2bf0*/  BRA.U UP1, `(.L_x_42) ;  /* 0xfffffff101047547 */ /* 0x000ff6000b83ffff */
[----:B------:R-:W-:Y:S01]  /*2c00*/  UIADD3 UR8, UPT, UPT, UR6, 0x20, URZ ;  /* 0x0000002006087890 */ /* 0x000fe2000fffe0ff */
[----:B------:R-:W-:-:S03]  /*2c10*/  SHF.L.U32 R2, R12, 0x1f, RZ ;  /* 0x0000001f0c027819 */ /* 0x000fc600000006ff */
[----:B------:R-:W-:-:S09]  /*2c20*/  ULEA UR4, UR7, UR8, 0x3 ;  /* 0x0000000807047291 */ /* 0x000fd2000f8e18ff */
[----:B------:R-:W1:Y:S02]  /*2c30*/  SYNCS.PHASECHK.TRANS64.TRYWAIT P0, [UR4], R2 ;  /* 0x00000002ff0075a7 */ /* 0x000e640008001104 */
[----:B-1----:R-:W-:Y:S05]  /*2c40*/  @!P0 BRA `(.L_x_43) ;  /* 0x0000006400608947 */ /* 0x002fea0003800000 */
.L_x_154:
[----:B------:R-:W-:-:S04]  /*2c50*/  UIADD3 UR4, UPT, UPT, UR7, 0x1, URZ ;  /* 0x0000000107047890 */ /* 0x000fc8000fffe0ff */
[----:B------:R-:W-:-:S04]  /*2c60*/  UISETP.NE.AND UP0, UPT, UR4, 0x4, UPT ;  /* 0x000000040400788c */ /* 0x000fc8000bf05270 */
[----:B------:R-:W-:Y:S02]  /*2c70*/  USEL UR6, URZ, 0x1, UP0 ;  /* 0x00000001ff067887 */ /* 0x000fe40008000000 */
[----:B------:R-:W-:-:S04]  /*2c80*/  USEL UR4, UR4, URZ, UP0 ;  /* 0x000000ff04047287 */ /* 0x000fc80008000000 */
[----:B------:R-:W-:Y:S01]  /*2c90*/  ULEA UR5, UR4, UR8, 0x3 ;  /* 0x0000000804057291 */ /* 0x000fe2000f8e18ff */
[----:B-1----:R-:W-:-:S04]  /*2ca0*/  LOP3.LUT R2, R12, UR6, RZ, 0x3c, !PT ;  /* 0x000000060c027c12 */ /* 0x002fc8000f8e3cff */
[----:B------:R-:W-:-:S04]  /*2cb0*/  SHF.L.U32 R3, R2, 0x1f, RZ ;  /* 0x0000001f02037819 */ /* 0x000fc800000006ff */
[----:B------:R-:W1:Y:S02]  /*2cc0*/  SYNCS.PHASECHK.TRANS64.TRYWAIT P0, [UR5], R3 ;  /* 0x00000003ff0075a7 */ /* 0x000e640008001105 */
[----:B-1----:R-:W-:Y:S05]  /*2cd0*/  @!P0 BRA `(.L_x_44) ;  /* 0x0000006400548947 */ /* 0x002fea0003800000 */
.L_x_156:
[----:B------:R-:W-:-:S04]  /*2ce0*/  UIADD3 UR4, UPT, UPT, UR4, 0x1, URZ ;  /* 0x0000000104047890 */ /* 0x000fc8000fffe0ff */
[----:B------:R-:W-:-:S04]  /*2cf0*/  UISETP.NE.AND UP0, UPT, UR4, 0x4, UPT ;  /* 0x000000040400788c */ /* 0x000fc8000bf05270 */
[----:B------:R-:W-:Y:S02]  /*2d00*/  USEL UR6, URZ, 0x1, UP0 ;  /* 0x00000001ff067887 */ /* 0x000fe40008000000 */
[----:B------:R-:W-:-:S04]  /*2d10*/  USEL UR4, UR4, URZ, UP0 ;  /* 0x000000ff04047287 */ /* 0x000fc80008000000 */
[----:B------:R-:W-:Y:S01]  /*2d20*/  ULEA UR5, UR4, UR8, 0x3 ;  /* 0x0000000804057291 */ /* 0x000fe2000f8e18ff */
[----:B------:R-:W-:-:S04]  /*2d30*/  LOP3.LUT R2, R2, UR6, RZ, 0x3c, !PT ;  /* 0x0000000602027c12 */ /* 0x000fc8000f8e3cff */
[----:B-1----:R-:W-:-:S04]  /*2d40*/  SHF.L.U32 R3, R2, 0x1f, RZ ;  /* 0x0000001f02037819 */ /* 0x002fc800000006ff */
[----:B------:R-:W1:Y:S02]  /*2d50*/  SYNCS.PHASECHK.TRANS64.TRYWAIT P0, [UR5], R3 ;  /* 0x00000003ff0075a7 */ /* 0x000e640008001105 */
[----:B-1----:R-:W-:Y:S05]  /*2d60*/  @!P0 BRA `(.L_x_45) ;  /* 0x0000006400488947 */ /* 0x002fea0003800000 */
.L_x_158:
[----:B------:R-:W-:-:S04]  /*2d70*/  UIADD3 UR4, UPT, UPT, UR4, 0x1, URZ ;  /* 0x0000000104047890 */ /* 0x000fc8000fffe0ff */
[----:B------:R-:W-:-:S04]  /*2d80*/  UISETP.NE.AND UP0, UPT, UR4, 0x4, UPT ;  /* 0x000000040400788c */ /* 0x000fc8000bf05270 */
[----:B------:R-:W-:Y:S02]  /*2d90*/  USEL UR5, URZ, 0x1, UP0 ;  /* 0x00000001ff057887 */ /* 0x000fe40008000000 */
[----:B------:R-:W-:-:S04]  /*2da0*/  USEL UR4, UR4, URZ, UP0 ;  /* 0x000000ff04047287 */ /* 0x000fc80008000000 */
[----:B------:R-:W-:Y:S01]  /*2db0*/  ULEA UR4, UR4, UR8, 0x3 ;  /* 0x0000000804047291 */ /* 0x000fe2000f8e18ff */
[----:B------:R-:W-:-:S04]  /*2dc0*/  LOP3.LUT R2, R2, UR5, RZ, 0x3c, !PT ;  /* 0x0000000502027c12 */ /* 0x000fc8000f8e3cff */
[----:B------:R-:W-:Y:S01]  /*2dd0*/  SHF.L.U32 R2, R2, 0x1f, RZ ;  /* 0x0000001f02027819 */ /* 0x000fe200000006ff */
[----:B-1----:R-:W-:-:S07]  /*2de0*/  IMAD.U32 R0, RZ, RZ, UR4 ;  /* 0x00000004ff007e24 */ /* 0x002fce000f8e00ff */
.L_x_46:
[----:B-1----:R1:W2:Y:S02]  /*2df0*/  SYNCS.PHASECHK.TRANS64.TRYWAIT P0, [R0+URZ], R2 ;  /* 0x00000002000075a7 */ /* 0x0022a400080011ff */
[----:B--2---:R-:W-:Y:S05]  /*2e00*/  @!P0 NANOSLEEP.SYNCS 0x989680 ;  /* 0x009896800000895d */ /* 0x004fea0003900000 */
[----:B------:R-:W2:Y:S02]  /*2e10*/  @!P0 SYNCS.PHASECHK.TRANS64 P0, [R0+URZ], R2 ;  /* 0x00000002000085a7 */ /* 0x000ea400080010ff */
[----:B--2---:R-:W-:Y:S05]  /*2e20*/  @P0 EXIT ;  /* 0x000000000000094d */ /* 0x004fea0003800000 */
[----:B------:R-:W-:Y:S05]  /*2e30*/  BRA `(.L_x_46) ;  /* 0xfffffffc00ec7947 */ /* 0x000fea000383ffff */
.L_x_22:
[----:B------:R-:W-:-:S04]  /*2e40*/  UISETP.NE.AND UP0, UPT, UR47, URZ, UPT ;  /* 0x000000ff2f00728c */ /* 0x000fc8000bf05270 */
[----:B------:R-:W-:-:S09]  /*2e50*/  UISETP.NE.OR UP0, UPT, UR25, 0x1, UP0 ;  /* 0x000000011900788c */ /* 0x000fd20008705670 */
[----:B------:R-:W-:Y:S05]  /*2e60*/  BRA.U UP0, `(.L_x_47) ;  /* 0x0000000500487547 */ /* 0x000fea000b800000 */
[----:B------:R-:W-:Y:S01]  /*2e70*/  ISETP.GE.U32.AND P2, PT, R0, 0x10, PT ;  /* 0x000000100000780c */ /* 0x000fe20003f46070 */
[----:B------:R-:W-:Y:S01]  /*2e80*/  IMAD.MOV.U32 R12, RZ, RZ, 0x1 ;  /* 0x00000001ff0c7424 */ /* 0x000fe200078e00ff */
[----:B------:R-:W-:Y:S02]  /*2e90*/  CS2R R10, SRZ ;  /* 0x00000000000a7805 */ /* 0x000fe4000001ff00 */
[----:B------:R-:W-:Y:S01]  /*2ea0*/  CS2R R8, SRZ ;  /* 0x0000000000087805 */ /* 0x000fe2000001ff00 */
[----:B------:R-:W-:Y:S01]  /*2eb0*/  UMOV UR6, 0x400 ;  /* 0x0000040000067882 */ /* 0x000fe20000000000 */
[----:B------:R-:W-:Y:S01]  /*2ec0*/  UMOV UR5, URZ ;  /* 0x000000ff00057c82 */ /* 0x000fe20008000000 */
[----:B------:R-:W-:-:S12]  /*2ed0*/  ULEA UR6, UR47, UR6, 0x18 ;  /* 0x000000062f067291 */ /* 0x000fd8000f8ec0ff */
.L_x_51:
[----:B------:R-:W-:Y:S02]  /*2ee0*/  LEA R2, R8, UR6, 0x3 ;  /* 0x0000000608027c11 */ /* 0x000fe4000f8e18ff */
[----:B------:R-:W-:-:S03]  /*2ef0*/  SHF.L.U32 R4, R9, 0x1f, RZ ;  /* 0x0000001f09047819 */ /* 0x000fc600000006ff */
[----:B------:R-:W-:Y:S01]  /*2f00*/  VIADD R5, R2, 0x100 ;  /* 0x0000010002057836 */ /* 0x000fe20000000000 */
[----:B------:R-:W1:Y:S02]  /*2f10*/  SYNCS.PHASECHK.TRANS64.TRYWAIT P0, [R2+URZ+0xf0], R4 ;  /* 0x0000f004020075a7 */ /* 0x000e6400080011ff */
[----:B-1----:R-:W-:Y:S05]  /*2f20*/  @!P0 BRA `(.L_x_48) ;  /* 0x0000006000f08947 */ /* 0x002fea0003800000 */
.L_x_159:
[----:B------:R-:W-:Y:S01]  /*2f30*/  ULEA UR4, UR5, UR6, 0x3 ;  /* 0x0000000605047291 */ /* 0x000fe2000f8e18ff */
[----:B-1----:R-:W-:Y:S01]  /*2f40*/  PRMT R2, RZ, 0x654, R5 ;  /* 0x00000654ff027816 */ /* 0x002fe20000000005 */
[----:B------:R-:W-:Y:S01]  /*2f50*/  @!P2 IMAD.MOV.U32 R4, RZ, RZ, 0x10 ;  /* 0x00000010ff04a424 */ /* 0x000fe200078e00ff */
[----:B------:R-:W-:Y:S01]  /*2f60*/  SHF.L.U32 R5, R12, 0x1f, RZ ;  /* 0x0000001f0c057819 */ /* 0x000fe200000006ff */
[----:B------:R-:W-:Y:S01]  /*2f70*/  UIADD3 UR7, UPT, UPT, UR4, 0x90, URZ ;  /* 0x0000009004077890 */ /* 0x000fe2000fffe0ff */
[----:B------:R1:W-:Y:S05]  /*2f80*/  SYNCS.ARRIVE.TRANS64.RED.A1T0 RZ, [R2+URZ], RZ ;  /* 0x000000ff02ff79a7 */ /* 0x0003ea00081004ff */
[----:B------:R-:W-:Y:S01]  /*2f90*/  IMAD.U32 R6, RZ, RZ, UR7 ;  /* 0x00000007ff067e24 */ /* 0x000fe2000f8e00ff */
[----:B------:R-:W2:Y:S04]  /*2fa0*/  SYNCS.PHASECHK.TRANS64.TRYWAIT P0, [UR4+0xa0], R5 ;  /* 0x0000a005ff0075a7 */ /* 0x000ea80008001104 */
[----:B------:R-:W-:Y:S01]  /*2fb0*/  PRMT R6, R0, 0x654, R6 ;  /* 0x0000065400067816 */ /* 0x000fe20000000006 */
[----:B-12---:R-:W-:Y:S06]  /*2fc0*/  @!P0 BRA `(.L_x_49) ;  /* 0x0000006000dc8947 */ /* 0x006fec0003800000 */
.L_x_161:
[----:B------:R-:W-:Y:S01]  /*2fd0*/  ULEA UR8, UR5, UR6, 0x4 ;  /* 0x0000000605087291 */ /* 0x000fe2000f8e20ff */
[----:B------:R-:W-:Y:S01]  /*2fe0*/  SEL R3, R6, R3, !P2 ;  /* 0x0000000306037207 */ /* 0x000fe20005000000 */
[----:B------:R-:W-:Y:S01]  /*2ff0*/  UIADD3 UR9, UPT, UPT, UR4, 0x90, URZ ;  /* 0x0000009004097890 */ /* 0x000fe2000fffe0ff */
[----:B-1----:R-:W-:Y:S01]  /*3000*/  LEA R2, R11, UR6, 0x3 ;  /* 0x000000060b027c11 */ /* 0x002fe2000f8e18ff */
[----:B------:R-:W-:Y:S01]  /*3010*/  UIADD3 UR8, UPT, UPT, UR8, 0x120, URZ ;  /* 0x0000012008087890 */ /* 0x000fe2000fffe0ff */
[----:B------:R1:W-:Y:S01]  /*3020*/  @!P2 SYNCS.ARRIVE.TRANS64.RED RZ, [R3+URZ], R4 ;  /* 0x0000000403ffa9a7 */ /* 0x0003e200080004ff */
[----:B------:R-:W-:Y:S01]  /*3030*/  UIADD3 UR4, UPT, UPT, UR5, 0x1, URZ ;  /* 0x0000000105047890 */ /* 0x000fe2000fffe0ff */
[----:B------:R-:W-:-:S03]  /*3040*/  VIADD R8, R8, 0x1 ;  /* 0x0000000108087836 */ /* 0x000fc60000000000 */
[----:B------:R-:W-:Y:S02]  /*3050*/  UISETP.NE.AND UP0, UPT, UR4, 0x2, UPT ;  /* 0x000000020400788c */ /* 0x000fe4000bf05270 */
[----:B------:R-:W-:Y:S01]  /*3060*/  ISETP.NE.AND P0, PT, R8, 0x2, PT ;  /* 0x000000020800780c */ /* 0x000fe20003f05270 */
[----:B------:R-:W-:Y:S06]  /*3070*/  UGETNEXTWORKID.BROADCAST [UR8], [UR9] ;  /* 0x00000000080073ca */ /* 0x000fec0008000100 */
[----:B------:R-:W-:Y:S02]  /*3080*/  USEL UR7, URZ, 0x1, UP0 ;  /* 0x00000001ff077887 */ /* 0x000fe40008000000 */
[----:B------:R-:W-:-:S04]  /*3090*/  USEL UR5, UR4, URZ, UP0 ;  /* 0x000000ff04057287 */ /* 0x000fc80008000000 */
[----:B------:R-:W-:Y:S02]  /*30a0*/  LOP3.LUT R12, R12, UR7, RZ, 0x3c, !PT ;  /* 0x000000070c0c7c12 */ /* 0x000fe4000f8e3cff */
[----:B-1----:R-:W-:-:S04]  /*30b0*/  SHF.L.U32 R4, R10, 0x1f, RZ ;  /* 0x0000001f0a047819 */ /* 0x002fc800000006ff */
[----:B------:R-:W1:Y:S02]  /*30c0*/  SYNCS.PHASECHK.TRANS64.TRYWAIT P1, [R2+URZ+0x90], R4 ;  /* 0x00009004020075a7 */ /* 0x000e6400080211ff */
[----:B-1----:R-:W-:Y:S05]  /*30d0*/  @!P1 BRA `(.L_x_50) ;  /* 0x0000006000b09947 */ /* 0x002fea0003800000 */
.L_x_162:
[C---:B-1----:R-:W-:Y:S01]  /*30e0*/  LEA R4, R11.reuse, UR6, 0x4 ;  /* 0x000000060b047c11 */ /* 0x042fe2000f8e20ff */
[----:B------:R-:W-:Y:S01]  /*30f0*/  VIADD R2, R2, 0xa0 ;  /* 0x000000a002027836 */ /* 0x000fe20000000000 */
[----:B------:R-:W-:Y:S01]  /*3100*/  SEL R8, R8, RZ, P0 ;  /* 0x000000ff08087207 */ /* 0x000fe20000000000 */
[----:B------:R-:W-:-:S03]  /*3110*/  VIADD R11, R11, 0x1 ;  /* 0x000000010b0b7836 */ /* 0x000fc60000000000 */
[----:B------:R-:W1:Y:S01]  /*3120*/  LDS.128 R4, [R4+0x120] ;  /* 0x0001200004047984 */ /* 0x000e620000000c00 */
[----:B------:R-:W-:Y:S02]  /*3130*/  PRMT R2, RZ, 0x654, R2 ;  /* 0x00000654ff027816 */ /* 0x000fe40000000002 */
[C---:B------:R-:W-:Y:S01]  /*3140*/  ISETP.NE.AND P1, PT, R11.reuse, 0x2, PT ;  /* 0x000000020b00780c */ /* 0x040fe20003f25270 */
[----:B------:R-:W-:Y:S01]  /*3150*/  @!PT LDS RZ, [RZ] ;  /* 0x00000000fffff984 */ /* 0x000fe20000000800 */
[----:B------:R-:W-:Y:S01]  /*3160*/  @!PT LDS RZ, [RZ] ;  /* 0x00000000fffff984 */ /* 0x000fe20000000800 */
[----:B------:R-:W-:Y:S01]  /*3170*/  @!PT LDS RZ, [RZ] ;  /* 0x00000000fffff984 */ /* 0x000fe20000000800 */
[----:B------:R-:W-:Y:S01]  /*3180*/  @!PT LDS RZ, [RZ] ;  /* 0x00000000fffff984 */ /* 0x000fe20000000800 */
[----:B------:R2:W-:Y:S06]  /*3190*/  MEMBAR.ALL.CTA ;  /* 0x0000000000007992 */ /* 0x0005ec0000008000 */
[----:B--2---:R-:W2:Y:S01]  /*31a0*/  FENCE.VIEW.ASYNC.S ;  /* 0x00000000000073c6 */ /* 0x004ea20000000000 */
[----:B------:R-:W-:Y:S01]  /*31b0*/  SEL R11, R11, RZ, P1 ;  /* 0x000000ff0b0b7207 */ /* 0x000fe20000800000 */
[----:B--2---:R2:W-:Y:S01]  /*31c0*/  SYNCS.ARRIVE.TRANS64.RED.A1T0 RZ, [R2+URZ], RZ ;  /* 0x000000ff02ff79a7 */ /* 0x0045e200081004ff */
[----:B-1----:R-:W-:-:S02]  /*31d0*/  LOP3.LUT P3, RZ, R6, 0x1, RZ, 0xc0, !PT ;  /* 0x0000000106ff7812 */ /* 0x002fc4000786c0ff */
[----:B------:R-:W-:-:S04]  /*31e0*/  SEL R4, RZ, 0x1, P1 ;  /* 0x00000001ff047807 */ /* 0x000fc80000800000 */
[----:B------:R-:W-:Y:S02]  /*31f0*/  LOP3.LUT R10, R10, R4, RZ, 0x3c, !PT ;  /* 0x000000040a0a7212 */ /* 0x000fe400078e3cff */
[----:B--2---:R-:W-:-:S04]  /*3200*/  SEL R2, RZ, 0x1, P0 ;  /* 0x00000001ff027807 */ /* 0x004fc80000000000 */
[----:B------:R-:W-:Y:S01]  /*3210*/  LOP3.LUT R9, R9, R2, RZ, 0x3c, !PT ;  /* 0x0000000209097212 */ /* 0x000fe200078e3cff */
[----:B------:R-:W-:Y:S06]  /*3220*/  @P3 BRA `(.L_x_51) ;  /* 0xfffffffc002c3947 */ /* 0x000fec000383ffff */
[----:B------:R-:W-:Y:S01]  /*3230*/  ULEA UR4, UR5, UR6, 0x3 ;  /* 0x0000000605047291 */ /* 0x000fe2000f8e18ff */
[----:B------:R-:W-:-:S08]  /*3240*/  SHF.L.U32 R2, R12, 0x1f, RZ ;  /* 0x0000001f0c027819 */ /* 0x000fd000000006ff */
[----:B------:R-:W1:Y:S02]  /*3250*/  SYNCS.PHASECHK.TRANS64 P0, [UR4+0xa0], R2 ;  /* 0x0000a002ff0075a7 */ /* 0x000e640008001004 */
[----:B-1----:R-:W-:Y:S05]  /*3260*/  @P0 BRA `(.L_x_52) ;  /* 0x0000000000080947 */ /* 0x002fea0003800000 */
[----:B------:R-:W1:Y:S02]  /*3270*/  SYNCS.PHASECHK.TRANS64.TRYWAIT P0, [UR4+0xa0], R2 ;  /* 0x0000a002ff0075a7 */ /* 0x000e640008001104 */
[----:B-1----:R-:W-:Y:S05]  /*3280*/  @!P0 BRA `(.L_x_53) ;  /* 0x0000006000588947 */ /* 0x002fea0003800000 */
.L_x_52:
[----:B------:R-:W-:-:S04]  /*3290*/  UIADD3 UR7, UPT, UPT, UR5, 0x1, URZ ;  /* 0x0000000105077890 */ /* 0x000fc8000fffe0ff */
[----:B------:R-:W-:-:S04]  /*32a0*/  UISETP.NE.AND UP0, UPT, UR7, 0x2, UPT ;  /* 0x000000020700788c */ /* 0x000fc8000bf05270 */
[----:B------:R-:W-:Y:S02]  /*32b0*/  USEL UR8, URZ, 0x1, UP0 ;  /* 0x00000001ff087887 */ /* 0x000fe40008000000 */
[----:B------:R-:W-:-:S04]  /*32c0*/  USEL UR7, UR7, URZ, UP0 ;  /* 0x000000ff07077287 */ /* 0x000fc80008000000 */
[----:B------:R-:W-:Y:S01]  /*32d0*/  ULEA UR7, UR7, UR6, 0x3 ;  /* 0x0000000607077291 */ /* 0x000fe2000f8e18ff */
[----:B-1----:R-:W-:-:S04]  /*32e0*/  LOP3.LUT R2, R12, UR8, RZ, 0x3c, !PT ;  /* 0x000000080c027c12 */ /* 0x002fc8000f8e3cff */
[----:B------:R-:W-:-:S04]  /*32f0*/  SHF.L.U32 R0, R2, 0x1f, RZ ;  /* 0x0000001f02007819 */ /* 0x000fc800000006ff */
[----:B------:R-:W1:Y:S02]  /*3300*/  SYNCS.PHASECHK.TRANS64 P0, [UR7+0xa0], R0 ;  /* 0x0000a000ff0075a7 */ /* 0x000e640008001007 */
[----:B-1----:R-:W-:Y:S05]  /*3310*/  @P0 EXIT ;  /* 0x000000000000094d */ /* 0x002fea0003800000 */
[----:B------:R-:W-:Y:S02]  /*3320*/  SHF.L.U32 R2, R2, 0x1f, RZ ;  /* 0x0000001f02027819 */ /* 0x000fe400000006ff */
[----:B------:R-:W-:-:S07]  /*3330*/  MOV R0, UR7 ;  /* 0x0000000700007c02 */ /* 0x000fce0008000f00 */
.L_x_54:
[----:B-1----:R1:W2:Y:S02]  /*3340*/  SYNCS.PHASECHK.TRANS64.TRYWAIT P0, [R0+URZ+0xa0], R2 ;  /* 0x0000a002000075a7 */ /* 0x0022a400080011ff */
[----:B--2---:R-:W-:Y:S05]  /*3350*/  @!P0 NANOSLEEP.SYNCS 0x989680 ;  /* 0x009896800000895d */ /* 0x004fea0003900000 */
[----:B------:R-:W2:Y:S02]  /*3360*/  @!P0 SYNCS.PHASECHK.TRANS64 P0, [R0+URZ+0xa0], R2 ;  /* 0x0000a002000085a7 */ /* 0x000ea400080010ff */
[----:B--2---:R-:W-:Y:S05]  /*3370*/  @P0 EXIT ;  /* 0x000000000000094d */ /* 0x004fea0003800000 */
[----:B------:R-:W-:Y:S05]  /*3380*/  BRA `(.L_x_54) ;  /* 0xfffffffc00ec7947 */ /* 0x000fea000383ffff */
.L_x_47:
[----:B------:R-:W-:Y:S05]  /*3390*/  BRA.U UP4, `(.L_x_55) ;  /* 0x0000001104d47547 */ /* 0x000fea000b800000 */
[----:B------:R-:W-:Y:S01]  /*33a0*/  UMOV UR4, 0x40 ;  /* 0x0000004000047882 */ /* 0x000fe20000000000 */
[----:B------:R-:W-:Y:S01]  /*33b0*/  NOP ;  /* 0x0000000000007918 */ /* 0x000fe20000000000 */
[----:B------:R-:W-:Y:S01]  /*33c0*/  ULEA UR5, UR47, UR4, 0x18 ;  /* 0x000000042f057291 */ /* 0x000fe2000f8ec0ff */
[----:B------:R-:W-:Y:S02]  /*33d0*/  UMOV UR6, 0x400 ;  /* 0x0000040000067882 */ /* 0x000fe40000000000 */
[----:B------:R-:W-:-:S06]  /*33e0*/  ULEA UR6, UR47, UR6, 0x18 ;  /* 0x000000062f067291 */ /* 0x000fcc000f8ec0ff */
[----:B------:R-:W1:Y:S02]  /*33f0*/  LDS.U8 R0, [UR5+0x1c] ;  /* 0x00001c05ff007984 */ /* 0x000e640008000000 */
[----:B-1----:R-:W-:-:S13]  /*3400*/  ISETP.NE.AND P0, PT, R0, RZ, PT ;  /* 0x000000ff0000720c */ /* 0x002fda0003f05270 */
[----:B------:R-:W-:Y:S05]  /*3410*/  @P0 BRA `(.L_x_56) ;  /* 0x0000000400080947 */ /* 0x000fea0003800000 */
[----:B------:R-:W-:Y:S02]  /*3420*/  UISETP.NE.U32.AND UP1, UPT, UR46, 0x1, UPT ;  /* 0x000000012e00788c */ /* 0x000fe4000bf25070 */
[----:B------:R-:W-:-:S07]  /*3430*/  UIADD3 UR7, UPT, UPT, UR5, 0x8, URZ ;  /* 0x0000000805077890 */ /* 0x000fce000fffe0ff */
[----:B------:R-:W-:Y:S05]  /*3440*/  BRA.U !UP1, `(.L_x_57) ;  /* 0x00000001099c7547 */ /* 0x000fea000b800000 */
[----:B------:R-:W-:Y:S01]  /*3450*/  ELECT P0, URZ, PT ;  /* 0x0000000000ff782f */ /* 0x000fe20003800000 */
[----:B------:R-:W-:-:S12]  /*3460*/  BSSY B0, `(.L_x_57) ;  /* 0x0000025000007945 */ /* 0x000fd80003800000 */
[----:B------:R-:W-:Y:S05]  /*3470*/  @!P0 BRA `(.L_x_58) ;  /* 0x00000000008c8947 */ /* 0x000fea0003800000 */
[----:B------:R-:W-:-:S05]  /*3480*/  UMOV UR4, 0x10 ;  /* 0x0000001000047882 */ /* 0x000fca0000000000 */
[----:B------:R-:W-:Y:S04]  /*3490*/  DEPBAR.LE SB1, 0x36 ;  /* 0x00009d800000791a */ /* 0x000fe80000000000 */
[----:B------:R-:W1:Y:S02]  /*34a0*/  UTCATOMSWS.2CTA.FIND_AND_SET.ALIGN UP0, UR4, UR4 ;  /* 0x00000004000475e3 */ /* 0x000e640008200800 */
[----:B-1----:R-:W-:Y:S01]  /*34b0*/  MOV R10, UR4 ;  /* 0x00000004000a7c02 */ /* 0x002fe20008000f00 */
[----:B------:R-:W-:Y:S06]  /*34c0*/  BRA.U UP0, `(.L_x_59) ;  /* 0x0000000100187547 */ /* 0x000fec000b800000 */
.L_x_60:
[----:B------:R-:W-:Y:S05]  /*34d0*/  NANOSLEEP 0x64 ;  /* 0x000000640000795d */ /* 0x000fea0003800000 */
[----:B------:R-:W-:-:S05]  /*34e0*/  UMOV UR4, 0x10 ;  /* 0x0000001000047882 */ /* 0x000fca0000000000 */
[----:B------:R-:W-:Y:S04]  /*34f0*/  DEPBAR.LE SB1, 0x36 ;  /* 0x00009d800000791a */ /* 0x000fe80000000000 */
[----:B------:R-:W1:Y:S02]  /*3500*/  UTCATOMSWS.2CTA.FIND_AND_SET.ALIGN UP0, UR4, UR4 ;  /* 0x00000004000475e3 */ /* 0x000e640008200800 */
[----:B-1----:R-:W-:Y:S01]  /*3510*/  MOV R10, UR4 ;  /* 0x00000004000a7c02 */ /* 0x002fe20008000f00 */
[----:B------:R-:W-:Y:S05]  /*3520*/  BRA.U !UP0, `(.L_x_60) ;  /* 0xfffffffd08e87547 */ /* 0x000fea000b83ffff */
.L_x_59:
[----:B------:R-:W1:Y:S01]  /*3530*/  LDS R6, [UR5+0x10] ;  /* 0x00001005ff067984 */ /* 0x000e620008000800 */
[----:B------:R-:W-:Y:S01]  /*3540*/  IMAD.U32 R0, RZ, RZ, UR6 ;  /* 0x00000006ff007e24 */ /* 0x000fe2000f8e00ff */
[----:B------:R-:W-:-:S03]  /*3550*/  MOV R4, UR48 ;  /* 0x0000003000047c02 */ /* 0x000fc60008000f00 */
[----:B------:R-:W-:Y:S01]  /*3560*/  VIADD R0, R0, 0x140 ;  /* 0x0000014000007836 */ /* 0x000fe20000000000 */
[----:B-1----:R-:W-:-:S04]  /*3570*/  SHF.L.U32 R6, R6, 0x1f, RZ ;  /* 0x0000001f06067819 */ /* 0x002fc800000006ff */
[----:B------:R-:W1:Y:S02]  /*3580*/  SYNCS.PHASECHK.TRANS64.TRYWAIT P0, [UR5+0x8], R6 ;  /* 0x00000806ff0075a7 */ /* 0x000e640008001105 */
[----:B-1----:R-:W-:Y:S05]  /*3590*/  @P0 BRA `(.L_x_61) ;  /* 0x0000000000080947 */ /* 0x002fea0003800000 */
[----:B------:R-:W1:Y:S02]  /*35a0*/  SYNCS.PHASECHK.TRANS64.TRYWAIT P0, [UR5+0x8], R6 ;  /* 0x00000806ff0075a7 */ /* 0x000e640008001105 */
[----:B-1----:R-:W-:Y:S05]  /*35b0*/  @!P0 BRA `(.L_x_62) ;  /* 0x0000005c00a48947 */ /* 0x002fea0003800000 */
.L_x_61:
[----:B------:R-:W-:Y:S01]  /*35c0*/  PRMT R4, R4, 0x654, R0 ;  /* 0x0000065404047816 */ /* 0x000fe20000000000 */
[----:B------:R-:W-:Y:S01]  /*35d0*/  HFMA2 R0, -RZ, RZ, 0, 5.9604644775390625e-08 ;  /* 0x00000001ff007431 */ /* 0x000fe200000001ff */
[----:B------:R-:W-:Y:S01]  /*35e0*/  UPRMT UR4, UR48, 0x654, UR7 ;  /* 0x0000065430047896 */ /* 0x000fe20008000007 */
[----:B------:R-:W-:Y:S02]  /*35f0*/  IMAD.MOV.U32 R8, RZ, RZ, 0xffff ;  /* 0x0000ffffff087424 */ /* 0x000fe400078e00ff */
[----:B-1----:R-:W-:Y:S02]  /*3600*/  IMAD.MOV.U32 R6, RZ, RZ, 0x4 ;  /* 0x00000004ff067424 */ /* 0x002fe400078e00ff */
[----:B------:R-:W-:Y:S01]  /*3610*/  IMAD.SHL.U32 R9, R10, 0x20, RZ ;  /* 0x000000200a097824 */ /* 0x000fe200078e00ff */
[----:B------:R-:W-:Y:S02]  /*3620*/  MOV R5, UR4 ;  /* 0x0000000400057c02 */ /* 0x000fe40008000f00 */
[-C--:B------:R-:W-:Y:S01]  /*3630*/  SHF.L.U32 R8, R8, R10.reuse, RZ ;  /* 0x0000000a08087219 */ /* 0x080fe200000006ff */
[----:B------:R1:W-:Y:S01]  /*3640*/  SYNCS.ARRIVE.TRANS64.RED RZ, [UR4], R6 ;  /* 0x00000006ffff79a7 */ /* 0x0003e20008000404 */
[----:B------:R-:W-:Y:S01]  /*3650*/  SHF.L.U32 R7, R0, R10, RZ ;  /* 0x0000000a00077219 */ /* 0x000fe200000006ff */
[----:B------:R1:W-:Y:S04]  /*3660*/  STS [UR6+0x140], R9 ;  /* 0x00014009ff007988 */ /* 0x0003e80008000806 */
[----:B------:R1:W-:Y:S04]  /*3670*/  STAS [R4.64], R10 ;  /* 0x0000000a04007dbd */ /* 0x0003e8000c0008ff */
[----:B------:R1:W-:Y:S04]  /*3680*/  ATOMS.OR RZ, [UR5+0x14], R8 ;  /* 0x00001408ffff798c */ /* 0x0003e8000b000005 */
[----:B------:R1:W-:Y:S04]  /*3690*/  ATOMS.OR RZ, [UR5+0x18], R7 ;  /* 0x00001807ffff798c */ /* 0x0003e8000b000005 */
[----:B------:R1:W-:Y:S02]  /*36a0*/  ATOMS.XOR RZ, [UR5+0x10], R0 ;  /* 0x00001000ffff798c */ /* 0x0003e4000b800005 */
.L_x_58:
[----:B------:R-:W-:Y:S05]  /*36b0*/  BSYNC B0 ;  /* 0x0000000000007941 */ /* 0x000fea0003800000 */
.L_x_57:
[----:B------:R-:W-:Y:S05]  /*36c0*/  BRA.U UP1, `(.L_x_63) ;  /* 0x00000001016c7547 */ /* 0x000fea000b800000 */
[----:B------:R-:W-:-:S03]  /*36d0*/  UMOV UR4, 0xffffffff ;  /* 0xffffffff00047882 */ /* 0x000fc60000000000 */
[----:B------:R-:W-:Y:S05]  /*36e0*/  BRA.DIV UR4, `(.L_x_64) ;  /* 0x0000005e04707947 */ /* 0x000fea000b800000 */
[----:B------:R-:W-:-:S13]  /*36f0*/  ELECT P6, URZ, PT ;  /* 0x0000000000ff782f */ /* 0x000fda00038c0000 */
.L_x_166:
[----:B------:R-:W-:Y:S05]  /*3700*/  @!P6 BRA `(.L_x_63) ;  /* 0x00000000005ce947 */ /* 0x000fea0003800000 */
[----:B-1----:R-:W1:Y:S02]  /*3710*/  LDS R4, [UR5+0x10] ;  /* 0x00001005ff047984 */ /* 0x002e640008000800 */
[----:B-1----:R-:W-:-:S04]  /*3720*/  SHF.L.U32 R4, R4, 0x1f, RZ ;  /* 0x0000001f04047819 */ /* 0x002fc800000006ff */
[----:B------:R-:W1:Y:S02]  /*3730*/  SYNCS.PHASECHK.TRANS64.TRYWAIT P0, [UR5+0x8], R4 ;  /* 0x00000804ff0075a7 */ /* 0x000e640008001105 */
[----:B-1----:R-:W-:Y:S05]  /*3740*/  @P0 BRA `(.L_x_65) ;  /* 0x0000000000080947 */ /* 0x002fea0003800000 */
[----:B------:R-:W1:Y:S02]  /*3750*/  SYNCS.PHASECHK.TRANS64.TRYWAIT P0, [UR5+0x8], R4 ;  /* 0x00000804ff0075a7 */ /* 0x000e640008001105 */
[----:B-1----:R-:W-:Y:S05]  /*3760*/  @!P0 BRA `(.L_x_66) ;  /* 0x0000005c00708947 */ /* 0x002fea0003800000 */
.L_x_65:
[----:B------:R-:W2:Y:S01]  /*3770*/  LDS R6, [UR6+0x140] ;  /* 0x00014006ff067984 */ /* 0x000ea20008000800 */
[----:B-1----:R-:W-:Y:S02]  /*3780*/  HFMA2 R0, -RZ, RZ, 0, 5.9604644775390625e-08 ;  /* 0x00000001ff007431 */ /* 0x002fe400000001ff */
[----:B------:R-:W-:Y:S01]  /*3790*/  IMAD.MOV.U32 R4, RZ, RZ, 0xffff ;  /* 0x0000ffffff047424 */ /* 0x000fe200078e00ff */
[----:B------:R-:W-:Y:S01]  /*37a0*/  UPRMT UR4, UR48, 0x654, UR7 ;  /* 0x0000065430047896 */ /* 0x000fe20008000007 */
[----:B--2---:R-:W-:-:S03]  /*37b0*/  IMAD.SHL.U32 R5, R6, 0x20, RZ ;  /* 0x0000002006057824 */ /* 0x004fc600078e00ff */
[-C--:B------:R-:W-:Y:S02]  /*37c0*/  SHF.L.U32 R4, R4, R6.reuse, RZ ;  /* 0x0000000604047219 */ /* 0x080fe400000006ff */
[----:B------:R-:W-:Y:S01]  /*37d0*/  SHF.L.U32 R6, R0, R6, RZ ;  /* 0x0000000600067219 */ /* 0x000fe200000006ff */
[----:B------:R2:W-:Y:S04]  /*37e0*/  STS [UR6+0x140], R5 ;  /* 0x00014005ff007988 */ /* 0x0005e80008000806 */
[----:B------:R2:W-:Y:S04]  /*37f0*/  ATOMS.OR RZ, [UR5+0x14], R4 ;  /* 0x00001404ffff798c */ /* 0x0005e8000b000005 */
[----:B------:R2:W-:Y:S01]  /*3800*/  ATOMS.OR RZ, [UR5+0x18], R6 ;  /* 0x00001806ffff798c */ /* 0x0005e2000b000005 */
[----:B------:R-:W-:Y:S03]  /*3810*/  SYNCS.ARRIVE.TRANS64.RED.A1T0 RZ, [UR4], RZ ;  /* 0x000000ffffff79a7 */ /* 0x000fe60008100404 */
[----:B------:R2:W-:Y:S01]  /*3820*/  ATOMS.XOR RZ, [UR5+0x10], R0 ;  /* 0x00001000ffff798c */ /* 0x0005e2000b800005 */
[----:B------:R-:W-:Y:S05]  /*3830*/  BRA `(.L_x_63) ;  /* 0x0000000000107947 */ /* 0x000fea0003800000 */
.L_x_56:
[----:B------:R-:W-:Y:S02]  /*3840*/  MOV R0, 0xffffffff ;  /* 0xffffffff00007802 */ /* 0x000fe40000000f00 */
[----:B------:R-:W-:-:S03]  /*3850*/  MOV R4, 0x3880 ;  /* 0x0000388000047802 */ /* 0x000fc60000000f00 */
[----:B------:R1:W-:Y:S04]  /*3860*/  STS [UR6+0x140], R0 ;  /* 0x00014000ff007988 */ /* 0x0003e80008000806 */
[----:B-1---5:R-:W-:Y:S05]  /*3870*/  CALL.REL.NOINC `($__internal_1_$__cuda_sm10x_tcgen05_guardrail_trap_phase_invalid_during_alloc) ;  /* 0x0000006400447944 */ /* 0x022fea0003c00000 */
.L_x_63:
[----:B------:R-:W-:Y:S05]  /*3880*/  WARPSYNC.ALL ;  /* 0x0000000000007948 */ /* 0x000fea0003800000 */
[----:B------:R-:W3:Y:S01]  /*3890*/  S2UR UR4, SR_CgaCtaId ;  /* 0x00000000000479c3 */ /* 0x000ee20000008800 */
[----:B------:R-:W-:Y:S01]  /*38a0*/  UMOV UR26, 0x400 ;  /* 0x00000400001a7882 */ /* 0x000fe20000000000 */
[----:B------:R-:W-:-:S06]  /*38b0*/  NOP ;  /* 0x0000000000007918 */ /* 0x000fcc0000000000 */
[----:B------:R-:W-:Y:S06]  /*38c0*/  BAR.ARV 0x6, 0xa0 ;  /* 0x0182800000007b1d */ /* 0x000fec0000002000 */
[----:B------:R-:W4:Y:S01]  /*38d0*/  LDCU UR6, c[0x0][0x38c] ;  /* 0x00007180ff0677ac */ /* 0x000f220008000800 */
[----:B------:R-:W-:Y:S01]  /*38e0*/  LOP3.LUT R3, R3, 0xffff, RZ, 0xc0, !PT ;  /* 0x0000ffff03037812 */ /* 0x000fe200078ec0ff */
[----:B-1----:R-:W-:Y:S01]  /*38f0*/  IMAD.MOV.U32 R9, RZ, RZ, 0x1 ;  /* 0x00000001ff097424 */ /* 0x002fe200078e00ff */
[----:B------:R-:W-:Y:S01]  /*3900*/  LOP3.LUT R2, R2, 0xffff, RZ, 0xc0, !PT ;  /* 0x0000ffff02027812 */ /* 0x000fe200078ec0ff */
[----:B------:R-:W-:Y:S01]  /*3910*/  IMAD.MOV.U32 R8, RZ, RZ, RZ ;  /* 0x000000ffff087224 */ /* 0x000fe200078e00ff */
[----:B------:R-:W-:Y:S01]  /*3920*/  R2UR UR28, R3 ;  /* 0x00000000031c72ca */ /* 0x000fe200000e0000 */
[----:B------:R-:W-:Y:S01]  /*3930*/  UMOV UR32, URZ ;  /* 0x000000ff00207c82 */ /* 0x000fe20008000000 */
[----:B------:R-:W-:-:S02]  /*3940*/  R2UR UR42, R2 ;  /* 0x00000000022a72ca */ /* 0x000fc400000e0000 */
[----:B------:R-:W-:Y:S01]  /*3950*/  CS2R R2, SRZ ;  /* 0x0000000000027805 */ /* 0x000fe2000001ff00 */
[----:B------:R-:W-:Y:S01]  /*3960*/  UMOV UR23, URZ ;  /* 0x000000ff00177c82 */ /* 0x000fe20008000000 */
[----:B---3--:R-:W-:Y:S01]  /*3970*/  ULEA UR26, UR4, UR26, 0x18 ;  /* 0x0000001a041a7291 */ /* 0x008fe2000f8ec0ff */
[----:B------:R-:W-:Y:S01]  /*3980*/  UMOV UR22, URZ ;  /* 0x000000ff00167c82 */ /* 0x000fe20008000000 */
[----:B------:R-:W-:Y:S02]  /*3990*/  UISETP.NE.AND UP3, UPT, UR46, URZ, UPT ;  /* 0x000000ff2e00728c */ /* 0x000fe4000bf65270 */
[----:B------:R-:W-:Y:S02]  /*39a0*/  UIADD3 UR4, UPT, UPT, UR26, 0x4300, URZ ;  /* 0x000043001a047890 */ /* 0x000fe4000fffe0ff */
[----:B------:R-:W-:-:S03]  /*39b0*/  UIADD3 UR5, UPT, UPT, UR26, 0xc300, URZ ;  /* 0x0000c3001a057890 */ /* 0x000fc6000fffe0ff */
[----:B--2---:R-:W1:Y:S01]  /*39c0*/  LDS R0, [UR26+0x140] ;  /* 0x0001401aff007984 */ /* 0x004e620008000800 */
[----:B----4-:R-:W-:Y:S02]  /*39d0*/  UIADD3 UR6, UPT, UPT, UR6, 0x3f, URZ ;  /* 0x0000003f06067890 */ /* 0x010fe4000fffe0ff */
[----:B------:R-:W-:Y:S02]  /*39e0*/  USHF.R.U32.HI UR4, URZ, 0x4, UR4 ;  /* 0x00000004ff047899 */ /* 0x000fe40008011604 */
[----:B------:R-:W-:Y:S02]  /*39f0*/  USHF.R.S32.HI UR33, URZ, 0x1f, UR6 ;  /* 0x0000001fff217899 */ /* 0x000fe40008011406 */
[----:B------:R-:W-:Y:S02]  /*3a00*/  USHF.R.U32.HI UR5, URZ, 0x4, UR5 ;  /* 0x00000004ff057899 */ /* 0x000fe40008011605 */
[----:B------:R-:W-:Y:S02]  /*3a10*/  ULEA.HI UR33, UR33, UR6, URZ, 0x6 ;  /* 0x0000000621217291 */ /* 0x000fe4000f8f30ff */
[----:B------:R-:W-:-:S02]  /*3a20*/  ULOP3.LUT UR29, UR4, 0x3fff, URZ, 0xc0, !UPT ;  /* 0x00003fff041d7892 */ /* 0x000fc4000f8ec0ff */
[----:B------:R-:W-:Y:S01]  /*3a30*/  USHF.R.S32.HI UR33, URZ, 0x6, UR33 ;  /* 0x00000006ff217899 */ /* 0x000fe20008011421 */
[----:B------:R-:W-:Y:S01]  /*3a40*/  UMOV UR40, 0x0 ;  /* 0x0000000000287882 */ /* 0x000fe20000000000 */
[----:B------:R-:W-:Y:S02]  /*3a50*/  UMOV UR41, 0x8210010 ;  /* 0x0821001000297882 */ /* 0x000fe40000000000 */
[----:B------:R-:W-:Y:S02]  /*3a60*/  UISETP.LT.AND UP0, UPT, UR33, 0x1, UPT ;  /* 0x000000012100788c */ /* 0x000fe4000bf01270 */
[----:B------:R-:W-:Y:S02]  /*3a70*/  ULOP3.LUT UR30, UR5, 0x3fff, URZ, 0xc0, !UPT ;  /* 0x00003fff051e7892 */ /* 0x000fe4000f8ec0ff */
[----:B------:R-:W-:Y:S02]  /*3a80*/  ULOP3.LUT UR29, UR29, 0x10000, URZ, 0xfc, !UPT ;  /* 0x000100001d1d7892 */ /* 0x000fe4000f8efcff */
[----:B------:R-:W-:Y:S01]  /*3a90*/  USEL UR43, UR33, 0x1, !UP0 ;  /* 0x00000001212b7887 */ /* 0x000fe2000c000000 */
[----:B------:R-:W-:Y:S01]  /*3aa0*/  UMOV UR38, 0x0 ;  /* 0x0000000000267882 */ /* 0x000fe20000000000 */
[----:B------:R-:W-:Y:S01]  /*3ab0*/  UMOV UR39, 0x8210010 ;  /* 0x0821001000277882 */ /* 0x000fe20000000000 */
[----:B------:R-:W-:Y:S01]  /*3ac0*/  UMOV UR36, 0x0 ;  /* 0x0000000000247882 */ /* 0x000fe20000000000 */
[----:B------:R-:W-:Y:S01]  /*3ad0*/  UMOV UR37, 0x8210010 ;  /* 0x0821001000257882 */ /* 0x000fe20000000000 */
[----:B------:R-:W-:Y:S01]  /*3ae0*/  UMOV UR34, 0x0 ;  /* 0x0000000000227882 */ /* 0x000fe20000000000 */
[----:B------:R-:W-:Y:S01]  /*3af0*/  UMOV UR35, 0x8210010 ;  /* 0x0821001000237882 */ /* 0x000fe20000000000 */
[----:B-1----:R-:W-:-:S15]  /*3b00*/  R2UR UR44, R0 ;  /* 0x00000000002c72ca */ /* 0x002fde00000e0000 */
.L_x_74:
[C---:B------:R-:W-:Y:S02]  /*3b10*/  LEA R0, R8.reuse, UR26, 0x3 ;  /* 0x0000001a08007c11 */ /* 0x040fe4000f8e18ff */
[----:B------:R-:W-:Y:S02]  /*3b20*/  SHF.L.U32 R4, R3, 0x1f, RZ ;  /* 0x0000001f03047819 */ /* 0x000fe400000006ff */
[----:B------:R-:W-:Y:S02]  /*3b30*/  LEA R5, R8, UR26, 0x4 ;  /* 0x0000001a08057c11 */ /* 0x000fe4000f8e20ff */
[----:B------:R-:W1:Y:S02]  /*3b40*/  SYNCS.PHASECHK.TRANS64.TRYWAIT P0, [R0+URZ+0x90], R4 ;  /* 0x00009004000075a7 */ /* 0x000e6400080011ff */
[----:B-1-3--:R-:W-:Y:S05]  /*3b50*/  @!P0 BRA `(.L_x_67) ;  /* 0x00000058008c8947 */ /* 0x00afea0003800000 */
.L_x_167:
[----:B-1----:R-:W1:Y:S01]  /*3b60*/  LDS.128 R4, [R5+0x120] ;  /* 0x0001200005047984 */ /* 0x002e620000000c00 */
[----:B------:R-:W-:Y:S02]  /*3b70*/  VIADD R0, R0, 0xa0 ;  /* 0x000000a000007836 */ /* 0x000fe40000000000 */
[----:B------:R-:W-:Y:S01]  /*3b80*/  VIADD R8, R8, 0x1 ;  /* 0x0000000108087836 */ /* 0x000fe20000000000 */
[----:B------:R-:W-:Y:S01]  /*3b90*/  @!PT LDS RZ, [RZ] ;  /* 0x00000000fffff984 */ /* 0x000fe20000000800 */
[----:B------:R-:W-:Y:S01]  /*3ba0*/  @!PT LDS RZ, [RZ] ;  /* 0x00000000fffff984 */ /* 0x000fe20000000800 */
[----:B------:R-:W-:Y:S01]  /*3bb0*/  @!PT LDS RZ, [RZ] ;  /* 0x00000000fffff984 */ /* 0x000fe20000000800 */
[----:B------:R-:W-:Y:S01]  /*3bc0*/  @!PT LDS RZ, [RZ] ;  /* 0x00000000fffff984 */ /* 0x000fe20000000800 */
[----:B------:R2:W-:Y:S06]  /*3bd0*/  MEMBAR.ALL.CTA ;  /* 0x0000000000007992 */ /* 0x0005ec0000008000 */
[----:B--2---:R-:W2:Y:S01]  /*3be0*/  FENCE.VIEW.ASYNC.S ;  /* 0x00000000000073c6 */ /* 0x004ea20000000000 */
[----:B------:R-:W-:-:S04]  /*3bf0*/  PRMT R0, RZ, 0x654, R0 ;  /* 0x00000654ff007816 */ /* 0x000fc80000000000 */
[----:B--2---:R2:W-:Y:S01]  /*3c00*/  SYNCS.ARRIVE.TRANS64.RED.A1T0 RZ, [R0+URZ], RZ ;  /* 0x000000ff00ff79a7 */ /* 0x0045e200081004ff */
[----:B-1----:R-:W-:Y:S01]  /*3c10*/  LOP3.LUT P1, RZ, R6, 0x1, RZ, 0xc0, !PT ;  /* 0x0000000106ff7812 */ /* 0x002fe2000782c0ff */
[----:B--2---:R-:W-:-:S12]  /*3c20*/  BRA.U UP3, `(.L_x_68) ;  /* 0x0000000503087547 */ /* 0x004fd8000b800000 */
[----:B------:R-:W1:Y:S01]  /*3c30*/  LDCU UR4, c[0x0][0x38c] ;  /* 0x00007180ff0477ac */ /* 0x000e620008000800 */
[----:B------:R-:W-:Y:S02]  /*3c40*/  PLOP3.LUT P2, PT, PT, PT, PT, 0x80, 0x8 ;  /* 0x000000000008781c */ /* 0x000fe40003f4f070 */
[----:B------:R-:W-:Y:S01]  /*3c50*/  SHF.L.U32 R4, R9, 0x1f, RZ ;  /* 0x0000001f09047819 */ /* 0x000fe200000006ff */
[----:B------:R-:W-:Y:S02]  /*3c60*/  ULEA UR31, UR32, UR26, 0x3 ;  /* 0x0000001a201f7291 */ /* 0x000fe4000f8e18ff */
[----:B------:R-:W-:Y:S02]  /*3c70*/  ULEA UR11, UR32, UR44, 0x6 ;  /* 0x0000002c200b7291 */ /* 0x000fe4000f8e30ff */
[----:B-1----:R-:W-:-:S06]  /*3c80*/  UISETP.GE.AND UP0, UPT, UR4, 0x1, UPT ;  /* 0x000000010400788c */ /* 0x002fcc000bf06270 */
[----:B------:R-:W-:-:S05]  /*3c90*/  PLOP3.LUT P0, PT, PT, PT, UP0, 0x80, 0x8 ;  /* 0x000000000008781c */ /* 0x000fca0003f0f008 */
[----:B------:R-:W-:-:S08]  /*3ca0*/  @UP0 ULEA UR4, UR23, UR26, 0x3 ;  /* 0x0000001a17040291 */ /* 0x000fd0000f8e18ff */
[----:B------:R-:W-:-:S04]  /*3cb0*/  @P0 SHF.L.U32 R0, R2, 0x1f, RZ ;  /* 0x0000001f02000819 */ /* 0x000fc800000006ff */
[----:B------:R1:W2:Y:S01]  /*3cc0*/  @P0 SYNCS.PHASECHK.TRANS64.TRYWAIT P2, [UR4], R0 ;  /* 0x00000000ff0005a7 */ /* 0x0002a20008041104 */
[----:B------:R-:W3:Y:S02]  /*3cd0*/  SYNCS.PHASECHK.TRANS64.TRYWAIT P0, [UR31+0xd0], R4 ;  /* 0x0000d004ff0075a7 */ /* 0x000ee4000800111f */
[----:B-123--:R-:W-:Y:S05]  /*3ce0*/  @!P0 BRA `(.L_x_69) ;  /* 0x00000058003c8947 */ /* 0x00efea0003800000 */
.L_x_169:
[----:B------:R-:W-:Y:S01]  /*3cf0*/  UMOV UR27, UR22 ;  /* 0x00000016001b7c82 */ /* 0x000fe20008000000 */
[----:B------:R-:W-:Y:S05]  /*3d00*/  BRA.U !UP0, `(.L_x_70) ;  /* 0x0000000108c07547 */ /* 0x000fea000b800000 */
[----:B------:R-:W-:Y:S02]  /*3d10*/  UIADD3 UR27, UPT, UPT, UR43, UR22, URZ ;  /* 0x000000162b1b7290 */ /* 0x000fe4000fffe0ff */
[----:B------:R-:W-:Y:S01]  /*3d20*/  UPLOP3.LUT UP2, UPT, UPT, UPT, UPT, 0x40, 0x4 ;  /* 0x000000000004789c */ /* 0x000fe20003f4e870 */
[----:B------:R-:W-:Y:S01]  /*3d30*/  UMOV UR24, UR33 ;  /* 0x0000002100187c82 */ /* 0x000fe20008000000 */
[----:B------:R-:W-:-:S09]  /*3d40*/  UMOV UR10, UR23 ;  /* 0x00000017000a7c82 */ /* 0x000fd20008000000 */
.L_x_73:
[----:B--2---:R-:W-:Y:S01]  /*3d50*/  ULEA UR5, UR10, UR26, 0x3 ;  /* 0x0000001a0a057291 */ /* 0x004fe2000f8e18ff */
[----:B---3--:R-:W-:Y:S11]  /*3d60*/  @P2 BRA `(.L_x_71) ;  /* 0x00000000000c2947 */ /* 0x008ff60003800000 */
[----:B-1----:R-:W-:Y:S04]  /*3d70*/  SHF.L.U32 R4, R2, 0x1f, RZ ;  /* 0x0000001f02047819 */ /* 0x002fe800000006ff */
[----:B------:R-:W1:Y:S02]  /*3d80*/  SYNCS.PHASECHK.TRANS64.TRYWAIT P0, [UR5], R4 ;  /* 0x00000004ff0075a7 */ /* 0x000e640008001105 */
[----:B-1----:R-:W-:Y:S05]  /*3d90*/  @!P0 BRA `(.L_x_72) ;  /* 0x0000005800288947 */ /* 0x002fea0003800000 */
.L_x_71:
[----:B------:R-:W-:Y:S01]  /*3da0*/  UISETP.NE.AND UP0, UPT, UR24, 0x1, UPT ;  /* 0x000000011800788c */ /* 0x000fe2000bf05270 */
[----:B------:R-:W-:Y:S01]  /*3db0*/  PLOP3.LUT P2, PT, PT, PT, PT, 0x80, 0x8 ;  /* 0x000000000008781c */ /* 0x000fe20003f4f070 */
[----:B------:R-:W-:Y:S02]  /*3dc0*/  UIADD3 UR4, UPT, UPT, UR10, 0x1, URZ ;  /* 0x000000010a047890 */ /* 0x000fe4000fffe0ff */
[----:B------:R-:W-:Y:S02]  /*3dd0*/  UIADD3 UR25, UPT, UPT, UR5, 0x20, URZ ;  /* 0x0000002005197890 */ /* 0x000fe4000fffe0ff */
[----:B------:R-:W-:Y:S01]  /*3de0*/  UISETP.NE.AND UP1, UPT, UR4, 0x4, UPT ;  /* 0x000000040400788c */ /* 0x000fe2000bf25270 */
[----:B------:R-:W-:Y:S01]  /*3df0*/  PLOP3.LUT P0, PT, PT, PT, UP0, 0x80, 0x8 ;  /* 0x000000000008781c */ /* 0x000fe20003f0f008 */
[----:B------:R-:W-:Y:S02]  /*3e00*/  UIADD3 UR22, UPT, UPT, UR22, 0x1, URZ ;  /* 0x0000000116167890 */ /* 0x000fe4000fffe0ff */
[----:B------:R-:W-:Y:S02]  /*3e10*/  USEL UR6, URZ, 0x1, UP1 ;  /* 0x00000001ff067887 */ /* 0x000fe40008800000 */
[----:B------:R-:W-:Y:S02]  /*3e20*/  USEL UR23, UR4, URZ, UP1 ;  /* 0x000000ff04177287 */ /* 0x000fe40008800000 */
[----:B------:R-:W-:Y:S02]  /*3e30*/  UIADD3 UR24, UPT, UPT, UR24, -0x1, URZ ;  /* 0xffffffff18187890 */ /* 0x000fe4000fffe0ff */
[----:B------:R-:W-:Y:S01]  /*3e40*/  @UP0 ULEA UR4, UR23, UR26, 0x3 ;  /* 0x0000001a17040291 */ /* 0x000fe2000f8e18ff */
[----:B------:R-:W-:Y:S01]  /*3e50*/  LOP3.LUT R2, R2, UR6, RZ, 0x3c, !PT ;  /* 0x0000000602027c12 */ /* 0x000fe2000f8e3cff */
[----:B------:R-:W-:Y:S02]  /*3e60*/  ULEA UR6, UR10, UR30, 0x9 ;  /* 0x0000001e0a067291 */ /* 0x000fe4000f8e48ff */
[----:B------:R-:W-:Y:S01]  /*3e70*/  UISETP.NE.AND UP0, UPT, UR22, UR27, UPT ;  /* 0x0000001b1600728c */ /* 0x000fe2000bf05270 */
[----:B-1----:R-:W-:Y:S01]  /*3e80*/  @P0 SHF.L.U32 R0, R2, 0x1f, RZ ;  /* 0x0000001f02000819 */ /* 0x002fe200000006ff */
[----:B------:R-:W-:Y:S02]  /*3e90*/  UIADD3 UR20, UPT, UPT, UR6, 0x80, URZ ;  /* 0x0000008006147890 */ /* 0x000fe4000fffe0ff */
[----:B------:R-:W-:Y:S01]  /*3ea0*/  UIADD3 UR16, UPT, UPT, UR6, 0x100, URZ ;  /* 0x0000010006107890 */ /* 0x000fe2000fffe0ff */
[----:B------:R2:W3:Y:S01]  /*3eb0*/  @P0 SYNCS.PHASECHK.TRANS64.TRYWAIT P2, [UR4], R0 ;  /* 0x00000000ff0005a7 */ /* 0x0004e20008041104 */
[----:B------:R-:W-:Y:S02]  /*3ec0*/  ULEA UR4, UR10, UR29, 0x9 ;  /* 0x0000001d0a047291 */ /* 0x000fe4000f8e48ff */
[----:B------:R-:W-:Y:S02]  /*3ed0*/  UIADD3 UR12, UPT, UPT, UR6, 0x180, URZ ;  /* 0x00000180060c7890 */ /* 0x000fe4000fffe0ff */
[----:B------:R-:W-:Y:S02]  /*3ee0*/  UIADD3 UR18, UPT, UPT, UR4, 0x2, URZ ;  /* 0x0000000204127890 */ /* 0x000fe4000fffe0ff */
[----:B------:R-:W-:Y:S02]  /*3ef0*/  UIADD3 UR14, UPT, UPT, UR4, 0x4, URZ ;  /* 0x00000004040e7890 */ /* 0x000fe4000fffe0ff */
[----:B------:R-:W-:Y:S01]  /*3f00*/  UIADD3 UR8, UPT, UPT, UR4, 0x6, URZ ;  /* 0x0000000604087890 */ /* 0x000fe2000fffe0ff */
[----:B------:R-:W-:Y:S01]  /*3f10*/  UMOV UR7, 0x40004040 ;  /* 0x4000404000077882 */ /* 0x000fe20000000000 */
[----:B------:R-:W-:Y:S01]  /*3f20*/  UMOV UR5, 0x40004040 ;  /* 0x4000404000057882 */ /* 0x000fe20000000000 */
[----:B------:R-:W-:Y:S01]  /*3f30*/  UMOV UR21, 0x40004040 ;  /* 0x4000404000157882 */ /* 0x000fe20000000000 */
[----:B------:R2:W-:Y:S01]  /*3f40*/  UTCHMMA.2CTA gdesc[UR4], gdesc[UR6], tmem[UR11], tmem[UR40], idesc[UR41], UP2 ;  /* 0x00ff2806040075ea */ /* 0x0005e2000920000b */
[----:B------:R-:W-:Y:S01]  /*3f50*/  UPLOP3.LUT UP2, UPT, UPT, UPT, UPT, 0x80, 0x8 ;  /* 0x000000000008789c */ /* 0x000fe20003f4f070 */
[----:B------:R-:W-:Y:S01]  /*3f60*/  UMOV UR19, 0x40004040 ;  /* 0x4000404000137882 */ /* 0x000fe20000000000 */
[----:B------:R-:W-:Y:S01]  /*3f70*/  UMOV UR17, 0x40004040 ;  /* 0x4000404000117882 */ /* 0x000fe20000000000 */
[----:B------:R2:W-:Y:S01]  /*3f80*/  UTCHMMA.2CTA gdesc[UR18], gdesc[UR20], tmem[UR11], tmem[UR38], idesc[UR39], UPT ;  /* 0x00ff2614120075ea */ /* 0x0005e2000ba0000b */
[----:B------:R-:W-:Y:S01]  /*3f90*/  UMOV UR15, 0x40004040 ;  /* 0x40004040000f7882 */ /* 0x000fe20000000000 */
[----:B------:R-:W-:Y:S01]  /*3fa0*/  UMOV UR13, 0x40004040 ;  /* 0x40004040000d7882 */ /* 0x000fe20000000000 */
[----:B------:R-:W-:Y:S01]  /*3fb0*/  UMOV UR9, 0x40004040 ;  /* 0x4000404000097882 */ /* 0x000fe20000000000 */
[----:B------:R2:W-:Y:S01]  /*3fc0*/  UTCHMMA.2CTA gdesc[UR14], gdesc[UR16], tmem[UR11], tmem[UR36], idesc[UR37], UPT ;  /* 0x00ff24100e0075ea */ /* 0x0005e2000ba0000b */
[----:B------:R2:W-:Y:S01]  /*3fd0*/  UTCHMMA.2CTA gdesc[UR8], gdesc[UR12], tmem[UR11], tmem[UR34], idesc[UR35], UPT ;  /* 0x00ff220c080075ea */ /* 0x0005e2000ba0000b */
[----:B------:R2:W-:Y:S01]  /*3fe0*/  UTCBAR.2CTA.MULTICAST [UR25], URZ, UR28 ;  /* 0x000000ff190073e9 */ /* 0x0005e2000820081c */
[----:B------:R-:W-:Y:S01]  /*3ff0*/  UMOV UR10, UR23 ;  /* 0x00000017000a7c82 */ /* 0x000fe20008000000 */
[----:B------:R-:W-:Y:S05]  /*4000*/  BRA.U UP0, `(.L_x_73) ;  /* 0xfffffffd00507547 */ /* 0x000fea000b83ffff */
.L_x_70:
[----:B--2---:R-:W-:Y:S01]  /*4010*/  UIADD3 UR4, UPT, UPT, UR31, 0xb0, URZ ;  /* 0x000000b01f047890 */ /* 0x004fe2000fffe0ff */
[----:B------:R-:W-:-:S08]  /*4020*/  UMOV UR22, UR27 ;  /* 0x0000001b00167c82 */ /* 0x000fd00008000000 */
[----:B------:R2:W-:Y:S01]  /*4030*/  UTCBAR.2CTA.MULTICAST [UR4], URZ, UR42 ;  /* 0x000000ff040073e9 */ /* 0x0005e2000820082a */
[----:B------:R-:W-:Y:S02]  /*4040*/  NOP ;  /* 0x0000000000007918 */ /* 0x000fe40000000000 */
.L_x_68:
[----:B--2---:R-:W-:Y:S01]  /*4050*/  UIADD3 UR4, UPT, UPT, UR32, 0x1, URZ ;  /* 0x0000000120047890 */ /* 0x004fe2000fffe0ff */
[----:B------:R-:W-:-:S03]  /*4060*/  ISETP.NE.AND P0, PT, R8, 0x2, PT ;  /* 0x000000020800780c */ /* 0x000fc60003f05270 */
[----:B------:R-:W-:Y:S01]  /*4070*/  UISETP.NE.AND UP0, UPT, UR4, 0x4, UPT ;  /* 0x000000040400788c */ /* 0x000fe2000bf05270 */
[----:B-1----:R-:W-:Y:S02]  /*4080*/  SEL R0, RZ, 0x1, P0 ;  /* 0x00000001ff007807 */ /* 0x002fe40000000000 */
[----:B------:R-:W-:Y:S01]  /*4090*/  SEL R8, R8, RZ, P0 ;  /* 0x000000ff08087207 */ /* 0x000fe20000000000 */
[----:B------:R-:W-:Y:S01]  /*40a0*/  USEL UR5, URZ, 0x1, UP0 ;  /* 0x00000001ff057887 */ /* 0x000fe20008000000 */
[----:B------:R-:W-:Y:S01]  /*40b0*/  LOP3.LUT R3, R3, R0, RZ, 0x3c, !PT ;  /* 0x0000000003037212 */ /* 0x000fe200078e3cff */
[----:B------:R-:W-:-:S04]  /*40c0*/  USEL UR32, UR4, URZ, UP0 ;  /* 0x000000ff04207287 */ /* 0x000fc80008000000 */
[----:B------:R-:W-:Y:S01]  /*40d0*/  LOP3.LUT R9, R9, UR5, RZ, 0x3c, !PT ;  /* 0x0000000509097c12 */ /* 0x000fe2000f8e3cff */
[----:B------:R-:W-:Y:S07]  /*40e0*/  @P1 BRA `(.L_x_74) ;  /* 0xfffffff800881947 */ /* 0x000fee000383ffff */
[----:B------:R-:W1:Y:S01]  /*40f0*/  S2UR UR8, SR_CgaCtaId ;  /* 0x00000000000879c3 */ /* 0x000e620000008800 */
[----:B------:R-:W-:Y:S01]  /*4100*/  ELECT P0, URZ, PT ;  /* 0x0000000000ff782f */ /* 0x000fe20003800000 */
[----:B------:R-:W-:Y:S01]  /*4110*/  HFMA2 R0, -RZ, RZ, 0, 5.9604644775390625e-08 ;  /* 0x00000001ff007431 */ /* 0x000fe200000001ff */
[----:B------:R-:W-:-:S05]  /*4120*/  UMOV UR4, 0x40 ;  /* 0x0000004000047882 */ /* 0x000fca0000000000 */
[----:B------:R-:W-:Y:S01]  /*4130*/  UVIRTCOUNT.DEALLOC.SMPOOL 0x80 ;  /* 0x000000800000784c */ /* 0x000fe20000000000 */
[----:B------:R-:W-:Y:S02]  /*4140*/  UISETP.NE.AND UP1, UPT, UR46, URZ, UPT ;  /* 0x000000ff2e00728c */ /* 0x000fe4000bf25270 */
[----:B-1----:R-:W-:-:S09]  /*4150*/  ULEA UR8, UR8, UR4, 0x18 ;  /* 0x0000000408087291 */ /* 0x002fd2000f8ec0ff */
[----:B------:R1:W-:Y:S01]  /*4160*/  @P0 STS.U8 [UR8+0x1c], R0 ;  /* 0x00001c00ff000988 */ /* 0x0003e20008000008 */
[----:B------:R-:W-:Y:S05]  /*4170*/  BRA.U UP1, `(.L_x_75) ;  /* 0x0000000101a07547 */ /* 0x000fea000b800000 */
[----:B------:R-:W-:Y:S01]  /*4180*/  UIADD3 UR7, UPT, UPT, UR26, 0xd0, URZ ;  /* 0x000000d01a077890 */ /* 0x000fe2000fffe0ff */
[----:B------:R-:W-:-:S03]  /*4190*/  SHF.L.U32 R2, R9, 0x1f, RZ ;  /* 0x0000001f09027819 */ /* 0x000fc600000006ff */
[----:B------:R-:W-:-:S09]  /*41a0*/  ULEA UR4, UR32, UR7, 0x3 ;  /* 0x0000000720047291 */ /* 0x000fd2000f8e18ff */
[----:B------:R-:W2:Y:S02]  /*41b0*/  SYNCS.PHASECHK.TRANS64.TRYWAIT P0, [UR4], R2 ;  /* 0x00000002ff0075a7 */ /* 0x000ea40008001104 */
[----:B--2---:R-:W-:Y:S05]  /*41c0*/  @!P0 BRA `(.L_x_76) ;  /* 0x0000005400348947 */ /* 0x004fea0003800000 */
.L_x_172:
        /* <DEDUP_REMOVED lines=9> */
.L_x_174:
        /* <DEDUP_REMOVED lines=9> */
.L_x_176:
[----:B------:R-:W-:-:S04]  /*42f0*/  UIADD3 UR4, UPT, UPT, UR4, 0x1, URZ ;  /* 0x0000000104047890 */ /* 0x000fc8000fffe0ff */
[----:B------:R-:W-:-:S04]  /*4300*/  UISETP.NE.AND UP0, UPT, UR4, 0x4, UPT ;  /* 0x000000040400788c */ /* 0x000fc8000bf05270 */
[----:B------:R-:W-:Y:S02]  /*4310*/  USEL UR5, URZ, 0x1, UP0 ;  /* 0x00000001ff057887 */ /* 0x000fe40008000000 */
[----:B------:R-:W-:-:S04]  /*4320*/  USEL UR4, UR4, URZ, UP0 ;  /* 0x000000ff04047287 */ /* 0x000fc80008000000 */
[----:B------:R-:W-:Y:S01]  /*4330*/  ULEA UR4, UR4, UR7, 0x3 ;  /* 0x0000000704047291 */ /* 0x000fe2000f8e18ff */
[----:B------:R-:W-:-:S04]  /*4340*/  LOP3.LUT R2, R2, UR5, RZ, 0x3c, !PT ;  /* 0x0000000502027c12 */ /* 0x000fc8000f8e3cff */
[----:B------:R-:W-:Y:S01]  /*4350*/  SHF.L.U32 R2, R2, 0x1f, RZ ;  /* 0x0000001f02027819 */ /* 0x000fe200000006ff */
[----:B-1----:R-:W-:-:S04]  /*4360*/  IMAD.U32 R0, RZ, RZ, UR4 ;  /* 0x00000004ff007e24 */ /* 0x002fc8000f8e00ff */
[----:B------:R1:W2:Y:S03]  /*4370*/  SYNCS.PHASECHK.TRANS64.TRYWAIT P0, [R0+URZ], R2 ;  /* 0x00000002000075a7 */ /* 0x0002a600080011ff */
[----:B--2---:R-:W-:Y:S05]  /*4380*/  @!P0 NANOSLEEP.SYNCS 0x989680 ;  /* 0x009896800000895d */ /* 0x004fea0003900000 */
[----:B------:R-:W2:Y:S02]  /*4390*/  @!P0 SYNCS.PHASECHK.TRANS64 P0, [R0+URZ], R2 ;  /* 0x00000002000085a7 */ /* 0x000ea400080010ff */
[----:B--2---:R-:W-:Y:S05]  /*43a0*/  @P0 BRA `(.L_x_79) ;  /* 0x0000000000200947 */ /* 0x004fea0003800000 */
.L_x_80:
[----:B--2---:R2:W4:Y:S02]  /*43b0*/  SYNCS.PHASECHK.TRANS64.TRYWAIT P0, [R0+URZ], R2 ;  /* 0x00000002000075a7 */ /* 0x00452400080011ff */
[----:B----4-:R-:W-:Y:S05]  /*43c0*/  @!P0 NANOSLEEP.SYNCS 0x989680 ;  /* 0x009896800000895d */ /* 0x010fea0003900000 */
[----:B------:R-:W4:Y:S02]  /*43d0*/  @!P0 SYNCS.PHASECHK.TRANS64 P0, [R0+URZ], R2 ;  /* 0x00000002000085a7 */ /* 0x000f2400080010ff */
[----:B----4-:R-:W-:Y:S05]  /*43e0*/  @!P0 BRA `(.L_x_80) ;  /* 0xfffffffc00f08947 */ /* 0x010fea000383ffff */
[----:B------:R-:W-:Y:S05]  /*43f0*/  BRA `(.L_x_79) ;  /* 0x00000000000c7947 */ /* 0x000fea0003800000 */
.L_x_75:
[----:B------:R-:W-:-:S04]  /*4400*/  UIADD3 UR4, UPT, UPT, UR26, 0x110, URZ ;  /* 0x000001101a047890 */ /* 0x000fc8000fffe0ff */
[----:B------:R-:W-:-:S09]  /*4410*/  UPRMT UR4, UR48, 0x654, UR4 ;  /* 0x0000065430047896 */ /* 0x000fd20008000004 */
[----:B------:R-:W-:Y:S03]  /*4420*/  SYNCS.ARRIVE.TRANS64.RED.A1T0 RZ, [UR4], RZ ;  /* 0x000000ffffff79a7 */ /* 0x000fe60008100404 */
.L_x_79:
[----:B-12---:R-:W-:Y:S01]  /*4430*/  SHF.L.U32 R2, RZ, 0x1f, RZ ;  /* 0x0000001fff027819 */ /* 0x006fe200000006ff */
[----:B------:R-:W-:Y:S01]  /*4440*/  UIADD3 UR4, UPT, UPT, UR26, 0x110, URZ ;  /* 0x000001101a047890 */ /* 0x000fe2000fffe0ff */
[----:B------:R-:W-:Y:S02]  /*4450*/  PLOP3.LUT P0, PT, PT, PT, UP1, 0x80, 0x8 ;  /* 0x000000000008781c */ /* 0x000fe40003f0f018 */
[----:B------:R-:W1:Y:S02]  /*4460*/  SYNCS.PHASECHK.TRANS64.TRYWAIT P1, [UR26+0x110], R2 ;  /* 0x00011002ff0075a7 */ /* 0x000e64000802111a */
[----:B-1----:R-:W-:Y:S09]  /*4470*/  @!P1 BRA `(.L_x_81) ;  /* 0x0000005000d09947 */ /* 0x002ff20003800000 */
.L_x_178:
[----:B------:R-:W-:Y:S01]  /*4480*/  @!UP1 UPRMT UR4, UR48, 0x654, UR4 ;  /* 0x0000065430049896 */ /* 0x000fe20008000004 */
[----:B------:R-:W-:Y:S01]  /*4490*/  UMOV UR5, 0xffff ;  /* 0x0000ffff00057882 */ /* 0x000fe20000000000 */
[----:B------:R-:W-:-:S07]  /*44a0*/  UMOV UR6, 0x1 ;  /* 0x0000000100067882 */ /* 0x000fce0000000000 */
[----:B------:R-:W-:Y:S01]  /*44b0*/  @!P0 SYNCS.ARRIVE.TRANS64.RED.A1T0 RZ, [UR4], RZ ;  /* 0x000000ffffff89a7 */ /* 0x000fe20008100404 */
[----:B------:R-:W-:Y:S01]  /*44c0*/  NOP ;  /* 0x0000000000007918 */ /* 0x000fe20000000000 */
[----:B-1----:R-:W1:Y:S01]  /*44d0*/  LDS R0, [UR8+0x14] ;  /* 0x00001408ff007984 */ /* 0x002e620008000800 */
[----:B------:R-:W-:-:S04]  /*44e0*/  ULOP3.LUT UR4, UR44, 0xffff, URZ, 0xc0, !UPT ;  /* 0x0000ffff2c047892 */ /* 0x000fc8000f8ec0ff */
[----:B------:R-:W-:-:S04]  /*44f0*/  USHF.R.U32.HI UR4, URZ, 0x5, UR4 ;  /* 0x00000005ff047899 */ /* 0x000fc80008011604 */
[----:B------:R-:W-:Y:S02]  /*4500*/  USHF.L.U32 UR5, UR5, UR4, URZ ;  /* 0x0000000405057299 */ /* 0x000fe400080006ff */
[----:B------:R-:W-:-:S04]  /*4510*/  USHF.L.U32 UR4, UR6, UR4, URZ ;  /* 0x0000000406047299 */ /* 0x000fc800080006ff */
[----:B-1----:R-:W-:-:S04]  /*4520*/  LOP3.LUT R0, R0, UR5, RZ, 0xc0, !PT ;  /* 0x0000000500007c12 */ /* 0x002fc8000f8ec0ff */
[----:B------:R-:W-:-:S13]  /*4530*/  ISETP.NE.AND P0, PT, R0, UR5, PT ;  /* 0x0000000500007c0c */ /* 0x000fda000bf05270 */
[----:B------:R-:W-:Y:S05]  /*4540*/  @P0 BRA `(.L_x_82) ;  /* 0x0000000000580947 */ /* 0x000fea0003800000 */
[----:B------:R-:W1:Y:S02]  /*4550*/  LDS R0, [UR8+0x18] ;  /* 0x00001808ff007984 */ /* 0x000e640008000800 */
[----:B-1----:R-:W-:-:S04]  /*4560*/  LOP3.LUT R0, R0, UR4, RZ, 0xc0, !PT ;  /* 0x0000000400007c12 */ /* 0x002fc8000f8ec0ff */
[----:B------:R-:W-:-:S13]  /*4570*/  ISETP.NE.AND P0, PT, R0, UR4, PT ;  /* 0x0000000400007c0c */ /* 0x000fda000bf05270 */
[----:B------:R-:W-:Y:S05]  /*4580*/  @P0 BRA `(.L_x_83) ;  /* 0x00000000003c0947 */ /* 0x000fea0003800000 */
[----:B------:R-:W1:Y:S01]  /*4590*/  S2R R2, SR_LANEID ;  /* 0x0000000000027919 */ /* 0x000e620000000000 */
[----:B------:R-:W-:-:S06]  /*45a0*/  ULOP3.LUT UR5, URZ, UR5, URZ, 0x33, !UPT ;  /* 0x00000005ff057292 */ /* 0x000fcc000f8e33ff */
[----:B------:R-:W-:-:S04]  /*45b0*/  IMAD.U32 R0, RZ, RZ, UR5 ;  /* 0x00000005ff007e24 */ /* 0x000fc8000f8e00ff */
[----:B------:R2:W4:Y:S02]  /*45c0*/  REDUX UR7, R0 ;  /* 0x00000000000773c4 */ /* 0x0005240000000000 */
[----:B------:R1:W-:Y:S01]  /*45d0*/  UTCATOMSWS.AND URZ, UR5 ;  /* 0x0000000500ff79e3 */ /* 0x0003e20008000000 */
[----:B--2---:R-:W-:Y:S01]  /*45e0*/  LOP3.LUT R0, RZ, UR4, RZ, 0x33, !PT ;  /* 0x00000004ff007c12 */ /* 0x004fe2000f8e33ff */
[----:B------:R-:W-:Y:S02]  /*45f0*/  VOTEU.ANY UR4, UPT, PT ;  /* 0x0000000000047886 */ /* 0x000fe400038e0100 */
[----:B------:R-:W-:Y:S02]  /*4600*/  UFLO.U32 UR4, UR4 ;  /* 0x00000004000472bd */ /* 0x000fe400080e0000 */
[----:B------:R-:W2:Y:S04]  /*4610*/  REDUX UR6, R0 ;  /* 0x00000000000673c4 */ /* 0x000ea80000000000 */
[----:B-1----:R-:W-:-:S02]  /*4620*/  ISETP.EQ.U32.AND P0, PT, R2, UR4, PT ;  /* 0x0000000402007c0c */ /* 0x002fc4000bf02070 */
[----:B----4-:R-:W-:-:S11]  /*4630*/  MOV R2, UR7 ;  /* 0x0000000700027c02 */ /* 0x010fd60008000f00 */
[----:B------:R1:W-:Y:S01]  /*4640*/  @P0 ATOMS.AND RZ, [UR8+0x14], R2 ;  /* 0x00001402ffff098c */ /* 0x0003e2000a800008 */
[----:B--2---:R-:W-:-:S05]  /*4650*/  IMAD.U32 R0, RZ, RZ, UR6 ;  /* 0x00000006ff007e24 */ /* 0x004fca000f8e00ff */
[----:B------:R1:W-:Y:S01]  /*4660*/  @P0 ATOMS.AND RZ, [UR8+0x18], R0 ;  /* 0x00001800ffff098c */ /* 0x0003e2000a800008 */
[----:B------:R-:W-:Y:S05]  /*4670*/  BRA `(.L_x_84) ;  /* 0x0000000000147947 */ /* 0x000fea0003800000 */
.L_x_83:
[----:B------:R-:W-:Y:S02]  /*4680*/  MOV R2, 0x46a0 ;  /* 0x000046a000027802 */ /* 0x000fe40000000f00 */
[----:B---3-5:R-:W-:Y:S05]  /*4690*/  CALL.REL.NOINC `($__internal_0_$__cuda_sm10x_tcgen05_guardrail_trap_col_being_dealloced_not_returned_by_alloc) ;  /* 0x0000005400b07944 */ /* 0x028fea0003c00000 */
[----:B------:R-:W-:Y:S05]  /*46a0*/  BRA `(.L_x_84) ;  /* 0x0000000000087947 */ /* 0x000fea0003800000 */
.L_x_82:
[----:B------:R-:W-:Y:S02]  /*46b0*/  MOV R2, 0x46d0 ;  /* 0x000046d000027802 */ /* 0x000fe40000000f00 */
[----:B---3-5:R-:W-:Y:S05]  /*46c0*/  CALL.REL.NOINC `($__internal_2_$__cuda_sm10x_tcgen05_guardrail_trap_unallocated_columns_being_dealloced) ;  /* 0x0000005400bc7944 */ /* 0x028fea0003c00000 */
.L_x_84:
[----:B------:R-:W-:Y:S01]  /*46d0*/  NOP ;  /* 0x0000000000007918 */ /* 0x000fe20000000000 */
[----:B------:R-:W-:Y:S05]  /*46e0*/  EXIT ;  /* 0x000000000000794d */ /* 0x000fea0003800000 */
.L_x_55:
[----:B------:R-:W-:-:S09]  /*46f0*/  UISETP.NE.OR UP0, UPT, UR25, 0x3, !UP3 ;  /* 0x000000031900788c */ /* 0x000fd2000df05670 */
[----:B------:R-:W-:Y:S05]  /*4700*/  BRA.U UP0, `(.L_x_85) ;  /* 0x0000001100b87547 */ /* 0x000fea000b800000 */
[----:B------:R-:W1:Y:S01]  /*4710*/  LDCU UR31, c[0x0][0x370] ;  /* 0x00006e00ff1f77ac */ /* 0x000e620008000800 */
[----:B------:R-:W2:Y:S01]  /*4720*/  LDC.64 R16, c[0x0][0x348] ;  /* 0x0000d200ff107b82 */ /* 0x000ea20000000a00 */
[----:B------:R-:W-:Y:S02]  /*4730*/  HFMA2 R13, -RZ, RZ, 0, 0 ;  /* 0x00000000ff0d7431 */ /* 0x000fe400000001ff */
[----:B------:R-:W-:Y:S01]  /*4740*/  IMAD.MOV.U32 R15, RZ, RZ, 0x1 ;  /* 0x00000001ff0f7424 */ /* 0x000fe200078e00ff */
[----:B------:R-:W1:Y:S01]  /*4750*/  LDCU.128 UR48, c[0x0][0xb10] ;  /* 0x00016200ff3077ac */ /* 0x000e620008000c00 */
[----:B------:R-:W-:Y:S01]  /*4760*/  IMAD.MOV.U32 R14, RZ, RZ, RZ ;  /* 0x000000ffff0e7224 */ /* 0x000fe200078e00ff */
[----:B------:R-:W-:Y:S01]  /*4770*/  MOV R7, 0x1000 ;  /* 0x0000100000077802 */ /* 0x000fe20000000f00 */
[----:B------:R-:W3:Y:S01]  /*4780*/  LDCU UR30, c[0x0][0x374] ;  /* 0x00006e80ff1e77ac */ /* 0x000ee20008000800 */
[----:B------:R-:W4:Y:S01]  /*4790*/  LDC.64 R2, c[0x0][0x888] ;  /* 0x00022200ff027b82 */ /* 0x000f220000000a00 */
[----:B------:R-:W3:Y:S01]  /*47a0*/  LDCU UR15, c[0x0][0xb0c] ;  /* 0x00016180ff0f77ac */ /* 0x000ee20008000800 */
[----:B------:R-:W2:Y:S06]  /*47b0*/  LDCU UR46, c[0x0][0xb20] ;  /* 0x00016400ff2e77ac */ /* 0x000eac0008000800 */
[----:B------:R-:W4:Y:S01]  /*47c0*/  LDC.64 R4, c[0x0][0x890] ;  /* 0x00022400ff047b82 */ /* 0x000f220000000a00 */
[----:B------:R-:W2:Y:S01]  /*47d0*/  LDCU UR4, c[0x0][0xb30] ;  /* 0x00016600ff0477ac */ /* 0x000ea20008000800 */
[----:B------:R-:W-:Y:S01]  /*47e0*/  UMOV UR21, 0x400 ;  /* 0x0000040000157882 */ /* 0x000fe20000000000 */
[----:B-1----:R-:W-:-:S02]  /*47f0*/  UIMAD.WIDE.U32 UR6, UR31, UR48, URZ ;  /* 0x000000301f0672a5 */ /* 0x002fc4000f8e00ff */
[----:B---3--:R-:W-:Y:S02]  /*4800*/  UIMAD.WIDE.U32 UR8, UR30, UR51, URZ ;  /* 0x000000331e0872a5 */ /* 0x008fe4000f8e00ff */
[----:B------:R-:W-:Y:S02]  /*4810*/  ULEA UR21, UR47, UR21, 0x18 ;  /* 0x000000152f157291 */ /* 0x000fe4000f8ec0ff */
[----:B------:R-:W-:Y:S02]  /*4820*/  UPLOP3.LUT UP2, UPT, UPT, UPT, UPT, 0x40, 0x4 ;  /* 0x000000000004789c */ /* 0x000fe40003f4e870 */
[----:B------:R-:W-:Y:S01]  /*4830*/  UIADD3 UR37, UPT, UPT, UR21, 0x58, URZ ;  /* 0x0000005815257890 */ /* 0x000fe2000fffe0ff */
[----:B------:R-:W-:Y:S01]  /*4840*/  UMOV UR6, UR7 ;  /* 0x0000000700067c82 */ /* 0x000fe20008000000 */
[----:B------:R-:W-:Y:S01]  /*4850*/  UMOV UR38, UR9 ;  /* 0x0000000900267c82 */ /* 0x000fe20008000000 */
[----:B------:R-:W-:Y:S02]  /*4860*/  UISETP.GE.AND UP0, UPT, UR45, 0x1, UPT ;  /* 0x000000012d00788c */ /* 0x000fe4000bf06270 */
[----:B------:R-:W-:Y:S01]  /*4870*/  UISETP.NE.AND UP4, UPT, UR45, 0x1, UPT ;  /* 0x000000012d00788c */ /* 0x000fe2000bf85270 */
[----:B------:R-:W1:Y:S01]  /*4880*/  LDCU.64 UR22, c[0x0][0xb28] ;  /* 0x00016500ff1677ac */ /* 0x000e620008000a00 */
[----:B------:R-:W-:-:S02]  /*4890*/  UISETP.NE.AND UP6, UPT, UR15, 0x1, UPT ;  /* 0x000000010f00788c */ /* 0x000fc4000bfc5270 */
[----:B------:R-:W-:Y:S02]  /*48a0*/  UISETP.NE.AND UP5, UPT, UR50, 0x1, UPT ;  /* 0x000000013200788c */ /* 0x000fe4000bfa5270 */
[----:B------:R-:W-:Y:S02]  /*48b0*/  UIADD3 UR41, UPT, UPT, UR21, 0x40, URZ ;  /* 0x0000004015297890 */ /* 0x000fe4000fffe0ff */
[----:B------:R-:W-:Y:S02]  /*48c0*/  UIADD3 UR33, UPT, UPT, UR21, 0x48, URZ ;  /* 0x0000004815217890 */ /* 0x000fe4000fffe0ff */
[----:B------:R-:W-:Y:S02]  /*48d0*/  UIADD3 UR25, UPT, UPT, UR21, 0x50, URZ ;  /* 0x0000005015197890 */ /* 0x000fe4000fffe0ff */
[----:B------:R-:W-:Y:S02]  /*48e0*/  UPRMT UR37, UR47, 0x654, UR37 ;  /* 0x000006542f257896 */ /* 0x000fe40008000025 */
[----:B------:R-:W-:-:S02]  /*48f0*/  USHF.R.U32.HI UR39, URZ, UR49, UR6 ;  /* 0x00000031ff277299 */ /* 0x000fc40008011606 */
[----:B--2---:R-:W-:Y:S02]  /*4900*/  USHF.R.U32.HI UR38, URZ, UR46, UR38 ;  /* 0x0000002eff267299 */ /* 0x004fe40008011626 */
[----:B------:R-:W-:-:S11]  /*4910*/  UISETP.NE.AND UP3, UPT, UR4, 0x1, UPT ;  /* 0x000000010400788c */ /* 0x000fd6000bf65270 */
.L_x_96:
[C---:B------:R-:W-:Y:S02]  /*4920*/  LEA R12, R14.reuse, UR21, 0x3 ;  /* 0x000000150e0c7c11 */ /* 0x040fe4000f8e18ff */
[----:B------:R-:W-:Y:S02]  /*4930*/  SHF.L.U32 R0, R13, 0x1f, RZ ;  /* 0x0000001f0d007819 */ /* 0x000fe400000006ff */
[----:B------:R-:W-:Y:S02]  /*4940*/  LEA R8, R14, UR21, 0x4 ;  /* 0x000000150e087c11 */ /* 0x000fe4000f8e20ff */
[----:B--2---:R-:W2:Y:S02]  /*4950*/  SYNCS.PHASECHK.TRANS64.TRYWAIT P0, [R12+URZ+0x90], R0 ;  /* 0x000090000c0075a7 */ /* 0x004ea400080011ff */
[----:B--2---:R-:W-:Y:S05]  /*4960*/  @!P0 BRA `(.L_x_86) ;  /* 0x0000004c00ac8947 */ /* 0x004fea0003800000 */
.L_x_179:
[----:B------:R-:W3:Y:S01]  /*4970*/  LDS.128 R8, [R8+0x120] ;  /* 0x0001200008087984 */ /* 0x000ee20000000c00 */
[----:B------:R-:W-:Y:S01]  /*4980*/  UISETP.GE.AND UP0, UPT, UR45, 0x1, UPT ;  /* 0x000000012d00788c */ /* 0x000fe2000bf06270 */
[----:B------:R-:W-:Y:S01]  /*4990*/  @!PT LDS RZ, [RZ] ;  /* 0x00000000fffff984 */ /* 0x000fe20000000800 */
[----:B------:R-:W-:Y:S01]  /*49a0*/  @!PT LDS RZ, [RZ] ;  /* 0x00000000fffff984 */ /* 0x000fe20000000800 */
[----:B------:R-:W-:Y:S01]  /*49b0*/  @!PT LDS RZ, [RZ] ;  /* 0x00000000fffff984 */ /* 0x000fe20000000800 */
[----:B------:R-:W-:Y:S01]  /*49c0*/  @!PT LDS RZ, [RZ] ;  /* 0x00000000fffff984 */ /* 0x000fe20000000800 */
[----:B------:R1:W-:Y:S06]  /*49d0*/  MEMBAR.ALL.CTA ;  /* 0x0000000000007992 */ /* 0x0003ec0000008000 */
[----:B-1----:R-:W1:Y:S01]  /*49e0*/  FENCE.VIEW.ASYNC.S ;  /* 0x00000000000073c6 */ /* 0x002e620000000000 */
[----:B---3--:R-:W-:Y:S11]  /*49f0*/  LOP3.LUT P0, RZ, R10, 0x1, RZ, 0xc0, !PT ;  /* 0x000000010aff7812 */ /* 0x008ff6000780c0ff */
[----:B------:R-:W-:Y:S02]  /*4a00*/  @!UPT UIADD3 URZ, UPT, UPT, URZ, URZ, URZ ;  /* 0x000000fffffff290 */ /* 0x000fe4000fffe0ff */
[----:B-1----:R-:W-:Y:S01]  /*4a10*/  VOTEU.ANY UP1, P0 ;  /* 0x0000000000ff7886 */ /* 0x002fe20000020100 */
[----:B------:R-:W-:Y:S11]  /*4a20*/  PLOP3.LUT P0, PT, PT, PT, UP1, 0x80, 0x8 ;  /* 0x000000000008781c */ /* 0x000ff60003f0f018 */
[----:B------:R-:W-:Y:S02]  /*4a30*/  @!UPT UIADD3 URZ, UPT, UPT, URZ, URZ, URZ ;  /* 0x000000fffffff290 */ /* 0x000fe4000fffe0ff */
[----:B--2---:R-:W-:Y:S02]  /*4a40*/  @P0 SHF.R.U32.HI R0, RZ, 0x10, R9 ;  /* 0x00000010ff000819 */ /* 0x004fe40000011609 */
[----:B------:R-:W-:Y:S02]  /*4a50*/  @P0 MOV R6, R8 ;  /* 0x0000000800060202 */ /* 0x000fe40000000f00 */
[----:B------:R-:W-:Y:S01]  /*4a60*/  @P0 R2UR UR4, R0 ;  /* 0x00000000000402ca */ /* 0x000fe200000e0000 */
[----:B------:R-:W-:Y:S01]  /*4a70*/  VIADD R0, R12, 0xa0 ;  /* 0x000000a00c007836 */ /* 0x000fe20000000000 */
[----:B------:R-:W-:Y:S02]  /*4a80*/  @P0 LOP3.LUT R8, R9, 0xffff, RZ, 0xc0, !PT ;  /* 0x0000ffff09080812 */ /* 0x000fe400078ec0ff */
[----:B------:R-:W-:Y:S02]  /*4a90*/  @P0 R2UR UR6, R6 ;  /* 0x00000000060602ca */ /* 0x000fe400000e0000 */
[----:B------:R-:W-:Y:S02]  /*4aa0*/  PRMT R0, RZ, 0x654, R0 ;  /* 0x00000654ff007816 */ /* 0x000fe40000000000 */
[----:B------:R-:W-:Y:S02]  /*4ab0*/  @P0 R2UR UR5, R8 ;  /* 0x00000000080502ca */ /* 0x000fe400000e0000 */
[----:B------:R1:W-:Y:S03]  /*4ac0*/  SYNCS.ARRIVE.TRANS64.RED.A1T0 RZ, [R0+URZ], RZ ;  /* 0x000000ff00ff79a7 */ /* 0x0003e600081004ff */
[----:B------:R-:W-:Y:S04]  /*4ad0*/  @UP1 UMOV UR29, UR4 ;  /* 0x00000004001d1c82 */ /* 0x000fe80008000000 */
[----:B------:R-:W-:Y:S04]  /*4ae0*/  @UP1 UMOV UR14, UR6 ;  /* 0x00000006000e1c82 */ /* 0x000fe80008000000 */
[----:B------:R-:W-:Y:S01]  /*4af0*/  @UP1 UMOV UR13, UR5 ;  /* 0x00000005000d1c82 */ /* 0x000fe20008000000 */
[----:B------:R-:W-:Y:S05]  /*4b00*/  BRA.U !UP0, `(.L_x_87) ;  /* 0x0000000108a47547 */ /* 0x000fea000b800000 */
[----:B------:R-:W-:Y:S02]  /*4b10*/  UIMAD.WIDE.U32 UR16, UR13, UR51, URZ ;  /* 0x000000330d1072a5 */ /* 0x000fe4000f8e00ff */
[----:B------:R-:W-:Y:S02]  /*4b20*/  UIMAD.WIDE.U32 UR18, UR14, UR48, URZ ;  /* 0x000000300e1272a5 */ /* 0x000fe4000f8e00ff */
[----:B------:R-:W-:Y:S02]  /*4b30*/  USEL UR4, UR30, UR38, !UP5 ;  /* 0x000000261e047287 */ /* 0x000fe4000e800000 */
[----:B------:R-:W-:Y:S02]  /*4b40*/  USEL UR7, UR31, UR39, !UP6 ;  /* 0x000000271f077287 */ /* 0x000fe4000f000000 */
[----:B------:R-:W-:Y:S02]  /*4b50*/  UIMAD.WIDE.U32 UR8, UR4, UR22, URZ ;  /* 0x00000016040872a5 */ /* 0x000fe4000f8e00ff */
[----:B------:R-:W-:Y:S01]  /*4b60*/  UIMAD.WIDE.U32 UR10, UR7, UR22, URZ ;  /* 0x00000016070a72a5 */ /* 0x000fe2000f8e00ff */
[----:B------:R-:W-:Y:S02]  /*4b70*/  UMOV UR5, UR17 ;  /* 0x0000001100057c82 */ /* 0x000fe40008000000 */
[----:B------:R-:W-:Y:S03]  /*4b80*/  USHF.R.U32.HI UR6, URZ, UR46, UR5 ;  /* 0x0000002eff067299 */ /* 0x000fe60008011605 */
[----:B------:R-:W-:Y:S01]  /*4b90*/  UMOV UR5, UR19 ;  /* 0x0000001300057c82 */ /* 0x000fe20008000000 */
[----:B------:R-:W-:Y:S02]  /*4ba0*/  USEL UR6, UR13, UR6, !UP5 ;  /* 0x000000060d067287 */ /* 0x000fe4000e800000 */
[----:B------:R-:W-:Y:S03]  /*4bb0*/  USHF.R.U32.HI UR12, URZ, UR49, UR5 ;  /* 0x00000031ff0c7299 */ /* 0x000fe60008011605 */
[----:B------:R-:W-:Y:S02]  /*4bc0*/  UMOV UR5, UR9 ;  /* 0x0000000900057c82 */ /* 0x000fe40008000000 */
[----:B------:R-:W-:Y:S03]  /*4bd0*/  @UP4 USHF.R.U32.HI UR4, URZ, UR23, UR5 ;  /* 0x00000017ff044299 */ /* 0x000fe60008011605 */
[----:B------:R-:W-:Y:S01]  /*4be0*/  UMOV UR5, UR11 ;  /* 0x0000000b00057c82 */ /* 0x000fe20008000000 */
[----:B------:R-:W-:Y:S02]  /*4bf0*/  UIMAD UR4, UR45, UR4, URZ ;  /* 0x000000042d0472a4 */ /* 0x000fe4000f8e02ff */
[----:B------:R-:W-:Y:S02]  /*4c00*/  @UP4 USHF.R.U32.HI UR7, URZ, UR23, UR5 ;  /* 0x00000017ff074299 */ /* 0x000fe40008011605 */
[----:B------:R-:W-:Y:S02]  /*4c10*/  UIMAD.WIDE.U32 UR10, UR6, UR22, URZ ;  /* 0x00000016060a72a5 */ /* 0x000fe4000f8e00ff */
[----:B------:R-:W-:Y:S02]  /*4c20*/  USEL UR5, UR14, UR12, !UP6 ;  /* 0x0000000c0e057287 */ /* 0x000fe4000f000000 */
[----:B------:R-:W-:Y:S02]  /*4c30*/  UIMAD UR8, UR45, UR7, URZ ;  /* 0x000000072d0872a4 */ /* 0x000fe4000f8e02ff */
[----:B------:R-:W-:Y:S03]  /*4c40*/  UISETP.GE.AND UP0, UPT, UR6, UR4, UPT ;  /* 0x000000040600728c */ /* 0x000fe6000bf06270 */
[----:B------:R-:W-:Y:S01]  /*4c50*/  UMOV UR4, UR11 ;  /* 0x0000000b00047c82 */ /* 0x000fe20008000000 */
[----:B------:R-:W-:Y:S02]  /*4c60*/  UISETP.GE.OR UP0, UPT, UR5, UR8, UP0 ;  /* 0x000000080500728c */ /* 0x000fe40008706670 */
[----:B------:R-:W-:Y:S02]  /*4c70*/  USHF.R.U32.HI UR4, URZ, UR23, UR4 ;  /* 0x00000017ff047299 */ /* 0x000fe40008011604 */
[----:B------:R-:W-:Y:S02]  /*4c80*/  UIMAD.WIDE.U32 UR8, UR5, UR22, URZ ;  /* 0x00000016050872a5 */ /* 0x000fe4000f8e00ff */
[----:B------:R-:W-:Y:S04]  /*4c90*/  USEL UR10, UR6, UR4, !UP4 ;  /* 0x00000004060a7287 */ /* 0x000fe8000e000000 */
[----:B------:R-:W-:Y:S01]  /*4ca0*/  UIADD3 UR11, UPT, UPT, -UR10, URZ, URZ ;  /* 0x000000ff0a0b7290 */ /* 0x000fe2000fffe1ff */
[----:B------:R-:W-:Y:S02]  /*4cb0*/  @!UP0 UMOV UR4, UR9 ;  /* 0x0000000900048c82 */ /* 0x000fe40008000000 */
[----:B------:R-:W-:Y:S02]  /*4cc0*/  @!UP0 USHF.R.U32.HI UR4, URZ, UR23, UR4 ;  /* 0x00000017ff048299 */ /* 0x000fe40008011604 */
[----:B------:R-:W-:Y:S02]  /*4cd0*/  UIMAD UR8, UR45, UR11, UR6 ;  /* 0x0000000b2d0872a4 */ /* 0x000fe4000f8e0206 */
[----:B------:R-:W-:Y:S04]  /*4ce0*/  @!UP0 USEL UR4, UR5, UR4, !UP4 ;  /* 0x0000000405048287 */ /* 0x000fe8000e000000 */
[----:B------:R-:W-:Y:S02]  /*4cf0*/  @!UP0 UIMAD UR7, UR7, UR8, UR4 ;  /* 0x00000008070782a4 */ /* 0x000fe4000f8e0204 */
[----:B------:R-:W-:Y:S02]  /*4d00*/  @!UP0 UIADD3 UR9, UPT, UPT, UR10, -UR4, URZ ;  /* 0x800000040a098290 */ /* 0x000fe4000fffe0ff */
[----:B------:R-:W-:Y:S02]  /*4d10*/  UIADD3 UR8, UPT, UPT, -UR6, URZ, URZ ;  /* 0x000000ff06087290 */ /* 0x000fe4000fffe1ff */
[----:B------:R-:W-:Y:S02]  /*4d20*/  UIADD3 UR4, UPT, UPT, -UR5, URZ, URZ ;  /* 0x000000ff05047290 */ /* 0x000fe4000fffe1ff */
[----:B------:R-:W-:Y:S03]  /*4d30*/  @!UP0 UIMAD UR6, UR9, UR45, UR5 ;  /* 0x0000002d090682a4 */ /* 0x000fe6000f8e0205 */
[----:B------:R-:W-:Y:S01]  /*4d40*/  @!UP0 UMOV UR5, UR7 ;  /* 0x0000000700058c82 */ /* 0x000fe20008000000 */
[----:B------:R-:W-:Y:S02]  /*4d50*/  UIMAD UR7, UR15, UR4, UR14 ;  /* 0x000000040f0772a4 */ /* 0x000fe4000f8e020e */
[----:B------:R-:W-:Y:S02]  /*4d60*/  UIMAD UR4, UR50, UR8, UR13 ;  /* 0x00000008320472a4 */ /* 0x000fe4000f8e020d */
[----:B------:R-:W-:Y:S02]  /*4d70*/  UIMAD UR14, UR5, UR15, UR7 ;  /* 0x0000000f050e72a4 */ /* 0x000fe4000f8e0207 */
[----:B------:R-:W-:Y:S11]  /*4d80*/  UIMAD UR13, UR6, UR50, UR4 ;  /* 0x00000032060d72a4 */ /* 0x000ff6000f8e0204 */
[----:B------:R-:W-:Y:S01]  /*4d90*/  @!UPT UIADD3 URZ, UPT, UPT, URZ, URZ, URZ ;  /* 0x000000fffffff290 */ /* 0x000fe2000fffe0ff */
.L_x_87:
[----:B------:R-:W2:Y:S01]  /*4da0*/  @!UP3 LDCU.128 UR8, c[0x0][0xb10] ;  /* 0x00016200ff08b7ac */ /* 0x000ea20008000c00 */
[C---:B----4-:R-:W-:Y:S02]  /*4db0*/  ISETP.NE.U32.AND P1, PT, R4.reuse, RZ, PT ;  /* 0x000000ff0400720c */ /* 0x050fe40003f25070 */
[----:B------:R-:W-:Y:S02]  /*4dc0*/  ISETP.NE.U32.AND P0, PT, R4, RZ, PT ;  /* 0x000000ff0400720c */ /* 0x000fe40003f05070 */
[C---:B------:R-:W-:Y:S02]  /*4dd0*/  ISETP.NE.AND.EX P1, PT, R5.reuse, RZ, PT, P1 ;  /* 0x000000ff0500720c */ /* 0x040fe40003f25310 */
[----:B------:R-:W-:Y:S01]  /*4de0*/  ISETP.NE.AND.EX P0, PT, R5, RZ, PT, P0 ;  /* 0x000000ff0500720c */ /* 0x000fe20003f05300 */
[----:B------:R-:W3:Y:S01]  /*4df0*/  @!UP3 LDCU UR5, c[0x0][0xb0c] ;  /* 0x00016180ff05b7ac */ /* 0x000ee20008000800 */
[----:B------:R-:W-:Y:S01]  /*4e00*/  SHF.L.U32 R9, R15, 0x1f, RZ ;  /* 0x0000001f0f097819 */ /* 0x000fe200000006ff */
[----:B------:R-:W-:Y:S02]  /*4e10*/  USHF.L.U32 UR42, UR28, 0x7, URZ ;  /* 0x000000071c2a7899 */ /* 0x000fe400080006ff */
[----:B------:R-:W-:Y:S02]  /*4e20*/  USHF.L.U32 UR43, UR20, 0x6, URZ ;  /* 0x00000006142b7899 */ /* 0x000fe400080006ff */
[----:B--2---:R-:W-:Y:S07]  /*4e30*/  UIMAD.WIDE.U32 UR6, UR14, UR8, URZ ;  /* 0x000000080e0672a5 */ /* 0x004fee000f8e00ff */
[----:B------:R-:W-:Y:S01]  /*4e40*/  @!UP3 UMOV UR4, UR7 ;  /* 0x000000070004bc82 */ /* 0x000fe20008000000 */
[----:B---3--:R-:W-:Y:S02]  /*4e50*/  @!UP3 UISETP.NE.AND UP0, UPT, UR5, 0x1, UPT ;  /* 0x000000010500b88c */ /* 0x008fe4000bf05270 */
[----:B------:R-:W-:Y:S02]  /*4e60*/  @!UP3 USHF.R.U32.HI UR4, URZ, UR9, UR4 ;  /* 0x00000009ff04b299 */ /* 0x000fe40008011604 */
[----:B------:R-:W-:Y:S02]  /*4e70*/  UIMAD.WIDE.U32 UR6, UR13, UR11, URZ ;  /* 0x0000000b0d0672a5 */ /* 0x000fe4000f8e00ff */
[----:B------:R-:W-:Y:S02]  /*4e80*/  @!UP3 USEL UR8, UR14, UR4, !UP0 ;  /* 0x000000040e08b287 */ /* 0x000fe4000c000000 */
[----:B------:R-:W-:Y:S03]  /*4e90*/  @!UP3 UISETP.NE.AND UP0, UPT, UR10, 0x1, UPT ;  /* 0x000000010a00b88c */ /* 0x000fe6000bf05270 */
[----:B------:R-:W-:Y:S02]  /*4ea0*/  @!UP3 UMOV UR6, UR7 ;  /* 0x000000070006bc82 */ /* 0x000fe40008000000 */
[----:B------:R-:W2:Y:S02]  /*4eb0*/  @!UP3 LDCU UR4, c[0x0][0xb20] ;  /* 0x00016400ff04b7ac */ /* 0x000ea40008000800 */
[----:B--2---:R-:W-:Y:S04]  /*4ec0*/  @!UP3 USHF.R.U32.HI UR6, URZ, UR4, UR6 ;  /* 0x00000004ff06b299 */ /* 0x004fe80008011606 */
[----:B------:R-:W-:Y:S04]  /*4ed0*/  @!UP3 USEL UR6, UR13, UR6, !UP0 ;  /* 0x000000060d06b287 */ /* 0x000fe8000c000000 */
[----:B------:R-:W-:Y:S02]  /*4ee0*/  @!UP3 UIADD3 UR4, UPT, UPT, -UR8, UR6, URZ ;  /* 0x000000060804b290 */ /* 0x000fe4000fffe1ff */
[----:B------:R-:W-:Y:S02]  /*4ef0*/  @!UP3 UIADD3 UR6, UPT, UPT, UR8, -UR6, URZ ;  /* 0x800000060806b290 */ /* 0x000fe4000fffe0ff */
[----:B------:R-:W-:Y:S02]  /*4f00*/  @!UP3 UIMAD UR14, UR4, UR5, UR14 ;  /* 0x00000005040eb2a4 */ /* 0x000fe4000f8e020e */
[----:B------:R-:W-:Y:S01]  /*4f10*/  @!UP3 UIMAD UR13, UR6, UR10, UR13 ;  /* 0x0000000a060db2a4 */ /* 0x000fe2000f8e020d */
[----:B------:R-:W-:Y:S11]  /*4f20*/  BRA.U UP2, `(.L_x_88) ;  /* 0x0000000102107547 */ /* 0x000ff6000b800000 */
[----:B------:R-:W-:Y:S04]  /*4f30*/  MOV R6, UR52 ;  /* 0x0000003400067c02 */ /* 0x000fe80008000f00 */
[----:B------:R-:W-:Y:S04]  /*4f40*/  SHF.L.U32 R6, R6, 0x1f, RZ ;  /* 0x0000001f06067819 */ /* 0x000fe800000006ff */
[----:B------:R-:W2:Y:S02]  /*4f50*/  SYNCS.PHASECHK.TRANS64.TRYWAIT P2, [UR21+0x88], R6 ;  /* 0x00008806ff0075a7 */ /* 0x000ea40008041115 */
[----:B--2---:R-:W-:Y:S05]  /*4f60*/  @!P2 BRA `(.L_x_89) ;  /* 0x000000480040a947 */ /* 0x004fea0003800000 */
.L_x_88:
[----:B------:R-:W-:Y:S05]  /*4f70*/  @!P1 BRA `(.L_x_90) ;  /* 0x0000000000309947 */ /* 0x000fea0003800000 */
[----:B------:R-:W-:Y:S01]  /*4f80*/  ISETP.NE.U32.AND P1, PT, R2, RZ, PT ;  /* 0x000000ff0200720c */ /* 0x000fe20003f25070 */
[----:B------:R-:W2:Y:S01]  /*4f90*/  LDCU.64 UR4, c[0x0][0x358] ;  /* 0x00006b00ff0477ac */ /* 0x000ea20008000a00 */
[----:B------:R-:W-:Y:S02]  /*4fa0*/  IMAD.MOV.U32 R50, RZ, RZ, 0x1 ;  /* 0x00000001ff327424 */ /* 0x000fe400078e00ff */
[----:B------:R-:W-:Y:S11]  /*4fb0*/  ISETP.NE.AND.EX P1, PT, R3, RZ, PT, P1 ;  /* 0x000000ff0300720c */ /* 0x000ff60003f25310 */
[----:B------:R-:W-:Y:S02]  /*4fc0*/  @!UPT UIADD3 URZ, UPT, UPT, URZ, URZ, URZ ;  /* 0x000000fffffff290 */ /* 0x000fe4000fffe0ff */
[----:B------:R-:W3:Y:S01]  /*4fd0*/  @P1 LDC.64 R10, c[0x0][0x888] ;  /* 0x00022200ff0a1b82 */ /* 0x000ee20000000a00 */
[----:B-1----:R-:W-:Y:S04]  /*4fe0*/  @P1 IMAD R0, R4, UR36, RZ ;  /* 0x0000002404001c24 */ /* 0x002fe8000f8e02ff */
[----:B---3--:R-:W-:Y:S04]  /*4ff0*/  @P1 IMAD.WIDE R10, R0, 0x4, R10 ;  /* 0x00000004000a1825 */ /* 0x008fe800078e020a */
[----:B------:R-:W-:Y:S01]  /*5000*/  HFMA2 R0, -RZ, RZ, 0, 5.9604644775390625e-08 ;  /* 0x00000001ff007431 */ /* 0x000fe200000001ff */
[----:B--2--5:R2:W5:Y:S04]  /*5010*/  @P1 LDG.E R27, desc[UR4][R10.64] ;  /* 0x000000040a1b1981 */ /* 0x024568000c1e1900 */
[----:B------:R-:W-:Y:S01]  /*5020*/  @!P1 PRMT R50, R0, 0x7610, R50 ;  /* 0x0000761000329816 */ /* 0x000fe20000000032 */
[----:B--2---:R-:W3:Y:S06]  /*5030*/  @!P1 LDC R27, c[0x0][0x880] ;  /* 0x00022000ff1b9b82 */ /* 0x004eec0000000800 */
.L_x_90:
[----:B---3-5:R-:W-:Y:S01]  /*5040*/  @!P0 FSETP.EQ.AND P1, PT, R27, RZ, PT ;  /* 0x000000ff1b00820b */ /* 0x028fe20003f22000 */
[----:B------:R-:W-:Y:S01]  /*5050*/  @!UPT UIADD3 URZ, UPT, UPT, URZ, URZ, URZ ;  /* 0x000000fffffff290 */ /* 0x000fe2000fffe0ff */
[----:B------:R-:W-:Y:S11]  /*5060*/  @!P0 BRA `(.L_x_91) ;  /* 0x0000000000188947 */ /* 0x000ff60003800000 */
[----:B------:R-:W-:Y:S02]  /*5070*/  LOP3.LUT P0, RZ, R50, 0xff, RZ, 0xc0, !PT ;  /* 0x000000ff32ff7812 */ /* 0x000fe4000780c0ff */
[----:B------:R-:W-:Y:S04]  /*5080*/  ISETP.NE.U32.AND P1, PT, R2, RZ, PT ;  /* 0x000000ff0200720c */ /* 0x000fe80003f25070 */
[----:B------:R-:W-:Y:S04]  /*5090*/  ISETP.NE.AND.EX P1, PT, R3, RZ, PT, P1 ;  /* 0x000000ff0300720c */ /* 0x000fe80003f25310 */
[----:B------:R-:W-:Y:S03]  /*50a0*/  PLOP3.LUT P1, PT, P1, PT, PT, 0x8, 0x80 ;  /* 0x000000000080781c */ /* 0x000fe60000f2e170 */
[----:B------:R-:W-:Y:S11]  /*50b0*/  @P0 FSETP.EQ.AND P1, PT, R27, RZ, PT ;  /* 0x000000ff1b00020b */ /* 0x000ff60003f22000 */
[----:B------:R-:W-:Y:S02]  /*50c0*/  @!UPT UIADD3 URZ, UPT, UPT, URZ, URZ, URZ ;  /* 0x000000fffffff290 */ /* 0x000fe4000fffe0ff */
.L_x_91:
[----:B------:R-:W2:Y:S01]  /*50d0*/  SYNCS.PHASECHK.TRANS64.TRYWAIT P2, [UR21+0x60], R9 ;  /* 0x00006009ff0075a7 */ /* 0x000ea20008041115 */
[----:B------:R-:W-:Y:S04]  /*50e0*/  ELECT P0, URZ, PT ;  /* 0x0000000000ff782f */ /* 0x000fe80003800000 */
[----:B------:R-:W-:Y:S11]  /*50f0*/  PLOP3.LUT P1, PT, P1, P0, PT, 0xf2, 0x2f ;  /* 0x00000000002f781c */ /* 0x000ff60000f21e72 */
[----:B------:R-:W-:Y:S02]  /*5100*/  @!UPT UIADD3 URZ, UPT, UPT, URZ, URZ, URZ ;  /* 0x000000fffffff290 */ /* 0x000fe4000fffe0ff */
[----:B------:R-:W-:Y:S05]  /*5110*/  @!P1 IADD3 R8, P0, PT, R16, 0x580, RZ ;  /* 0x0000058010089810 */ /* 0x000fea0007f1e0ff */
[----:B-1----:R-:W-:Y:S01]  /*5120*/  @!P1 IMAD.X R6, RZ, RZ, R17, P0 ;  /* 0x000000ffff069224 */ /* 0x002fe200000e0611 */
[----:B--2---:R-:W-:Y:S07]  /*5130*/  @!P2 BRA `(.L_x_92) ;  /* 0x0000004400e4a947 */ /* 0x004fee0003800000 */
.L_x_182:
[----:B------:R-:W-:Y:S01]  /*5140*/  @!P1 R2UR UR5, R8 ;  /* 0x00000000080592ca */ /* 0x000fe200000e0000 */
[----:B------:R-:W-:Y:S01]  /*5150*/  VOTEU.ALL UP0, P1 ;  /* 0x0000000000ff7886 */ /* 0x000fe20000800000 */
[----:B------:R-:W-:Y:S01]  /*5160*/  @!P1 R2UR UR4, R6 ;  /* 0x00000000060492ca */ /* 0x000fe200000e0000 */
[----:B------:R-:W-:Y:S01]  /*5170*/  UMOV UR16, 0x0 ;  /* 0x0000000000107882 */ /* 0x000fe20000000000 */
[----:B------:R-:W-:Y:S01]  /*5180*/  UMOV UR17, 0x10000000 ;  /* 0x1000000000117882 */ /* 0x000fe20000000000 */
[----:B------:R-:W-:Y:S01]  /*5190*/  UMOV UR44, UR36 ;  /* 0x00000024002c7c82 */ /* 0x000fe20008000000 */
[----:B------:R-:W-:Y:S01]  /*51a0*/  @!UP0 UIADD3 UR40, UPT, UPT, UR21, 0x200, URZ ;  /* 0x0000020015288890 */ /* 0x000fe2000fffe0ff */
[----:B-1----:R-:W-:Y:S01]  /*51b0*/  @!P1 IMAD.MOV.U32 R0, RZ, RZ, 0x1000 ;  /* 0x00001000ff009424 */ /* 0x002fe200078e00ff */
[----:B------:R-:W-:Y:S01]  /*51c0*/  @!UP0 UIADD3 UR10, UPT, UPT, UR42, 0x40, URZ ;  /* 0x000000402a0a8890 */ /* 0x000fe2000fffe0ff */
[----:B------:R-:W-:Y:S01]  /*51d0*/  @!P1 IADD3 R8, P0, PT, R16, 0x580, RZ ;  /* 0x0000058010089810 */ /* 0x000fe20007f1e0ff */
[----:B------:R-:W-:Y:S01]  /*51e0*/  @!UP0 UIADD3 UR8, UPT, UPT, UR21, 0xa00, URZ ;  /* 0x00000a0015088890 */ /* 0x000fe2000fffe0ff */
[----:B------:R-:W-:Y:S02]  /*51f0*/  VOTEU.ALL UP0, P1 ;  /* 0x0000000000ff7886 */ /* 0x000fe40000800000 */
[----:B------:R-:W-:Y:S01]  /*5200*/  IMAD.U32 R10, RZ, RZ, UR5 ;  /* 0x00000005ff0a7e24 */ /* 0x000fe2000f8e00ff */
[----:B------:R-:W-:Y:S01]  /*5210*/  UMOV UR9, UR41 ;  /* 0x0000002900097c82 */ /* 0x000fe20008000000 */
[----:B------:R-:W-:Y:S01]  /*5220*/  IMAD.U32 R11, RZ, RZ, UR4 ;  /* 0x00000004ff0b7e24 */ /* 0x000fe2000f8e00ff */
[----:B------:R-:W-:Y:S01]  /*5230*/  UMOV UR11, UR43 ;  /* 0x0000002b000b7c82 */ /* 0x000fe20008000000 */
[----:B------:R-:W-:Y:S01]  /*5240*/  UMOV UR12, UR36 ;  /* 0x00000024000c7c82 */ /* 0x000fe20008000000 */
[----:B------:R-:W-:Y:S01]  /*5250*/  @!P1 R2UR UR4, R10 ;  /* 0x000000000a0492ca */ /* 0x000fe200000e0000 */
[----:B------:R-:W-:Y:S01]  /*5260*/  UPRMT UR6, UR47, 0x654, UR41 ;  /* 0x000006542f067896 */ /* 0x000fe20008000029 */
[----:B------:R-:W-:Y:S01]  /*5270*/  @!P1 R2UR UR5, R11 ;  /* 0x000000000b0592ca */ /* 0x000fe200000e0000 */
[----:B------:R-:W-:Y:S11]  /*5280*/  @!P1 IMAD.X R6, RZ, RZ, R17, P0 ;  /* 0x000000ffff069224 */ /* 0x000ff600000e0611 */
[----:B------:R-:W-:Y:S01]  /*5290*/  @!UPT UIADD3 URZ, UPT, UPT, URZ, URZ, URZ ;  /* 0x000000fffffff290 */ /* 0x000fe2000fffe0ff */
[----:B------:R1:W-:Y:S01]  /*52a0*/  @!UP0 UTMALDG.3D [UR40], [UR4], desc[UR16] ;  /* 0x00001028040085b4 */ /* 0x0003e20008011000 */
[----:B------:R-:W-:Y:S05]  /*52b0*/  VOTEU.ALL UP0, P1 ;  /* 0x0000000000ff7886 */ /* 0x000fea0000800000 */
[----:B------:R1:W-:Y:S01]  /*52c0*/  @!UP0 UTMALDG.3D [UR8], [UR4], desc[UR16] ;  /* 0x00001008040085b4 */ /* 0x0003e20008011000 */
[----:B------:R1:W-:Y:S01]  /*52d0*/  @!P1 SYNCS.ARRIVE.TRANS64.RED.A0TR RZ, [UR21+0x40], R0 ;  /* 0x00004000ffff99a7 */ /* 0x0003e20008300415 */
[----:B------:R-:W-:Y:S01]  /*52e0*/  SYNCS.ARRIVE.TRANS64.RED.A1T0 RZ, [UR6], RZ ;  /* 0x000000ffffff79a7 */ /* 0x000fe20008100406 */
[----:B------:R-:W2:Y:S02]  /*52f0*/  SYNCS.PHASECHK.TRANS64.TRYWAIT P2, [UR21+0x68], R9 ;  /* 0x00006809ff0075a7 */ /* 0x000ea40008041115 */
[----:B-12---:R-:W-:Y:S05]  /*5300*/  @!P2 BRA `(.L_x_93) ;  /* 0x000000440088a947 */ /* 0x006fea0003800000 */
.L_x_184:
        /* <DEDUP_REMOVED lines=10> */
[----:B------:R-:W-:Y:S02]  /*53b0*/  @!UP0 UIADD3 UR10, UPT, UPT, UR42, 0x50, URZ ;  /* 0x000000502a0a8890 */ /* 0x000fe4000fffe0ff */
[----:B------:R-:W-:Y:S01]  /*53c0*/  @!UP0 UIADD3 UR8, UPT, UPT, UR21, 0x1a00, URZ ;  /* 0x00001a0015088890 */ /* 0x000fe2000fffe0ff */
[----:B------:R-:W-:Y:S01]  /*53d0*/  IMAD.U32 R10, RZ, RZ, UR5 ;  /* 0x00000005ff0a7e24 */ /* 0x000fe2000f8e00ff */
[----:B------:R-:W-:Y:S01]  /*53e0*/  VOTEU.ALL UP0, P1 ;  /* 0x0000000000ff7886 */ /* 0x000fe20000800000 */
[----:B------:R-:W-:Y:S01]  /*53f0*/  IMAD.U32 R11, RZ, RZ, UR4 ;  /* 0x00000004ff0b7e24 */ /* 0x000fe2000f8e00ff */
[----:B------:R-:W-:Y:S01]  /*5400*/  UMOV UR9, UR33 ;  /* 0x0000002100097c82 */ /* 0x000fe20008000000 */
[----:B------:R-:W-:Y:S01]  /*5410*/  UMOV UR11, UR43 ;  /* 0x0000002b000b7c82 */ /* 0x000fe20008000000 */
[----:B------:R-:W-:Y:S01]  /*5420*/  @!P1 R2UR UR4, R10 ;  /* 0x000000000a0492ca */ /* 0x000fe200000e0000 */
[----:B------:R-:W-:Y:S01]  /*5430*/  UMOV UR12, UR36 ;  /* 0x00000024000c7c82 */ /* 0x000fe20008000000 */
[----:B------:R-:W-:Y:S01]  /*5440*/  @!P1 R2UR UR5, R11 ;  /* 0x000000000b0592ca */ /* 0x000fe200000e0000 */
[----:B------:R-:W-:Y:S01]  /*5450*/  UPRMT UR6, UR47, 0x654, UR33 ;  /* 0x000006542f067896 */ /* 0x000fe20008000021 */
[----:B------:R-:W-:Y:S11]  /*5460*/  @!P1 IMAD.X R6, RZ, RZ, R17, P0 ;  /* 0x000000ffff069224 */ /* 0x000ff600000e0611 */
[----:B------:R1:W-:Y:S01]  /*5470*/  @!UP0 UTMALDG.3D [UR32], [UR4], desc[UR16] ;  /* 0x00001020040085b4 */ /* 0x0003e20008011000 */
[----:B------:R-:W-:Y:S05]  /*5480*/  VOTEU.ALL UP0, P1 ;  /* 0x0000000000ff7886 */ /* 0x000fea0000800000 */
[----:B------:R1:W-:Y:S01]  /*5490*/  @!UP0 UTMALDG.3D [UR8], [UR4], desc[UR16] ;  /* 0x00001008040085b4 */ /* 0x0003e20008011000 */
[----:B------:R1:W-:Y:S01]  /*54a0*/  @!P1 SYNCS.ARRIVE.TRANS64.RED.A0TR RZ, [UR21+0x48], R0 ;  /* 0x00004800ffff99a7 */ /* 0x0003e20008300415 */
[----:B------:R-:W-:Y:S01]  /*54b0*/  SYNCS.ARRIVE.TRANS64.RED.A1T0 RZ, [UR6], RZ ;  /* 0x000000ffffff79a7 */ /* 0x000fe20008100406 */
[----:B------:R-:W2:Y:S02]  /*54c0*/  SYNCS.PHASECHK.TRANS64.TRYWAIT P2, [UR21+0x70], R9 ;  /* 0x00007009ff0075a7 */ /* 0x000ea40008041115 */
[----:B-12---:R-:W-:Y:S05]  /*54d0*/  @!P2 BRA `(.L_x_94) ;  /* 0x00000044002ca947 */ /* 0x006fea0003800000 */
.L_x_186:
        /* <DEDUP_REMOVED lines=9> */
[----:B------:R-:W-:Y:S01]  /*5570*/  VIADD R14, R14, 0x1 ;  /* 0x000000010e0e7836 */ /* 0x000fe20000000000 */
        /* <DEDUP_REMOVED lines=10> */
[----:B------:R-:W-:Y:S01]  /*5620*/  UMOV UR12, UR36 ;  /* 0x00000024000c7c82 */ /* 0x000fe20008000000 */
[----:B------:R-:W-:Y:S11]  /*5630*/  UPRMT UR6, UR47, 0x654, UR25 ;  /* 0x000006542f067896 */ /* 0x000ff60008000019 */
[----:B------:R1:W-:Y:S01]  /*5640*/  @!UP0 UTMALDG.3D [UR24], [UR4], desc[UR16] ;  /* 0x00001018040085b4 */ /* 0x0003e20008011000 */
[----:B------:R-:W-:Y:S05]  /*5650*/  VOTEU.ALL UP0, P1 ;  /* 0x0000000000ff7886 */ /* 0x000fea0000800000 */
[----:B------:R1:W-:Y:S01]  /*5660*/  @!UP0 UTMALDG.3D [UR8], [UR4], desc[UR16] ;  /* 0x00001008040085b4 */ /* 0x0003e20008011000 */
[----:B------:R1:W-:Y:S01]  /*5670*/  @!P1 SYNCS.ARRIVE.TRANS64.RED.A0TR RZ, [UR21+0x50], R0 ;  /* 0x00005000ffff99a7 */ /* 0x0003e20008300415 */
[----:B------:R-:W-:Y:S01]  /*5680*/  SYNCS.ARRIVE.TRANS64.RED.A1T0 RZ, [UR6], RZ ;  /* 0x000000ffffff79a7 */ /* 0x000fe20008100406 */
[----:B------:R-:W2:Y:S02]  /*5690*/  SYNCS.PHASECHK.TRANS64.TRYWAIT P0, [UR21+0x78], R9 ;  /* 0x00007809ff0075a7 */ /* 0x000ea40008001115 */
[----:B-12---:R-:W-:Y:S05]  /*56a0*/  @!P0 BRA `(.L_x_95) ;  /* 0x0000004000d08947 */ /* 0x006fea0003800000 */
.L_x_188:
[----:B------:R-:W-:Y:S01]  /*56b0*/  UPLOP3.LUT UP2, UPT, UPT, UPT, UPT, 0x80, 0x8 ;  /* 0x000000000008789c */ /* 0x000fe20003f4f070 */
[----:B------:R-:W-:Y:S01]  /*56c0*/  @!P1 IADD3 R6, P0, PT, R16, 0x580, RZ ;  /* 0x0000058010069810 */ /* 0x000fe20007f1e0ff */
[----:B------:R-:W-:Y:S01]  /*56d0*/  UMOV UR6, 0x0 ;  /* 0x0000000000067882 */ /* 0x000fe20000000000 */
[----:B------:R-:W-:Y:S01]  /*56e0*/  UMOV UR7, 0x10000000 ;  /* 0x1000000000077882 */ /* 0x000fe20000000000 */
[----:B------:R-:W-:Y:S01]  /*56f0*/  VOTEU.ALL UP0, P1 ;  /* 0x0000000000ff7886 */ /* 0x000fe20000800000 */
[----:B------:R-:W-:Y:S01]  /*5700*/  @!P1 R2UR UR5, R6 ;  /* 0x00000000060592ca */ /* 0x000fe200000e0000 */
[----:B-1----:R-:W-:Y:S01]  /*5710*/  @!P1 IMAD.X R0, RZ, RZ, R17, P0 ;  /* 0x000000ffff009224 */ /* 0x002fe200000e0611 */
[----:B------:R-:W-:Y:S01]  /*5720*/  UMOV UR19, UR43 ;  /* 0x0000002b00137c82 */ /* 0x000fe20008000000 */
[----:B------:R-:W-:Y:S01]  /*5730*/  UMOV UR20, UR36 ;  /* 0x0000002400147c82 */ /* 0x000fe20008000000 */
[----:B------:R-:W-:Y:S01]  /*5740*/  @!UP0 UIADD3 UR18, UPT, UPT, UR42, 0x30, URZ ;  /* 0x000000302a128890 */ /* 0x000fe2000fffe0ff */
[----:B------:R-:W-:Y:S01]  /*5750*/  R2UR UR24, R52 ;  /* 0x00000000341872ca */ /* 0x000fe200000e0000 */
[----:B------:R-:W-:Y:S01]  /*5760*/  @!UP0 UIADD3 UR16, UPT, UPT, UR21, 0x3200, URZ ;  /* 0x0000320015108890 */ /* 0x000fe2000fffe0ff */
[----:B------:R-:W-:Y:S01]  /*5770*/  @!P1 R2UR UR4, R0 ;  /* 0x00000000000492ca */ /* 0x000fe200000e0000 */
[----:B------:R-:W-:Y:S01]  /*5780*/  @!UP0 UIADD3 UR17, UPT, UPT, UR21, 0x58, URZ ;  /* 0x0000005815118890 */ /* 0x000fe2000fffe0ff */
[----:B------:R-:W-:Y:S01]  /*5790*/  ISETP.NE.AND P0, PT, R14, 0x2, PT ;  /* 0x000000020e00780c */ /* 0x000fe20003f05270 */
[----:B------:R-:W-:Y:S01]  /*57a0*/  @!UP0 UIADD3 UR10, UPT, UPT, UR42, 0x70, URZ ;  /* 0x000000702a0a8890 */ /* 0x000fe2000fffe0ff */
[----:B------:R-:W-:Y:S01]  /*57b0*/  LOP3.LUT R15, R15, 0x1, RZ, 0x3c, !PT ;  /* 0x000000010f0f7812 */ /* 0x000fe200078e3cff */
[----:B------:R-:W-:Y:S01]  /*57c0*/  @!UP0 UIADD3 UR8, UPT, UPT, UR21, 0x3a00, URZ ;  /* 0x00003a0015088890 */ /* 0x000fe2000fffe0ff */
[----:B------:R-:W-:Y:S01]  /*57d0*/  IMAD.U32 R8, RZ, RZ, UR5 ;  /* 0x00000005ff087e24 */ /* 0x000fe2000f8e00ff */
[----:B------:R-:W-:Y:S01]  /*57e0*/  VOTEU.ALL UP0, P1 ;  /* 0x0000000000ff7886 */ /* 0x000fe20000800000 */
[----:B------:R-:W-:Y:S01]  /*57f0*/  UMOV UR11, UR43 ;  /* 0x0000002b000b7c82 */ /* 0x000fe20008000000 */
[----:B------:R-:W-:Y:S01]  /*5800*/  UMOV UR12, UR36 ;  /* 0x00000024000c7c82 */ /* 0x000fe20008000000 */
[----:B------:R-:W-:Y:S01]  /*5810*/  UMOV UR9, UR17 ;  /* 0x0000001100097c82 */ /* 0x000fe20008000000 */
[----:B------:R-:W-:Y:S01]  /*5820*/  SEL R0, RZ, 0x1, P0 ;  /* 0x00000001ff007807 */ /* 0x000fe20000000000 */
[----:B------:R-:W-:Y:S01]  /*5830*/  UIADD3 UR28, UPT, UPT, UR13, UR24, URZ ;  /* 0x000000180d1c7290 */ /* 0x000fe2000fffe0ff */
[----:B------:R-:W-:Y:S01]  /*5840*/  IMAD.U32 R9, RZ, RZ, UR4 ;  /* 0x00000004ff097e24 */ /* 0x000fe2000f8e00ff */
[----:B------:R-:W-:Y:S01]  /*5850*/  @!P1 R2UR UR4, R8 ;  /* 0x00000000080492ca */ /* 0x000fe200000e0000 */
[----:B------:R-:W-:Y:S01]  /*5860*/  UMOV UR36, UR29 ;  /* 0x0000001d00247c82 */ /* 0x000fe20008000000 */
[----:B------:R-:W-:Y:S02]  /*5870*/  LOP3.LUT R13, R13, R0, RZ, 0x3c, !PT ;  /* 0x000000000d0d7212 */ /* 0x000fe400078e3cff */
[----:B------:R-:W-:Y:S02]  /*5880*/  @!P1 R2UR UR5, R9 ;  /* 0x00000000090592ca */ /* 0x000fe400000e0000 */
[----:B------:R-:W-:Y:S11]  /*5890*/  SEL R14, R14, RZ, P0 ;  /* 0x000000ff0e0e7207 */ /* 0x000ff60000000000 */
[----:B------:R1:W-:Y:S01]  /*58a0*/  @!UP0 UTMALDG.3D [UR16], [UR4], desc[UR6] ;  /* 0x00000610040085b4 */ /* 0x0003e20008011000 */
[----:B------:R-:W-:Y:S05]  /*58b0*/  VOTEU.ALL UP0, P1 ;  /* 0x0000000000ff7886 */ /* 0x000fea0000800000 */
[----:B------:R2:W-:Y:S01]  /*58c0*/  @!UP0 UTMALDG.3D [UR8], [UR4], desc[UR6] ;  /* 0x00000608040085b4 */ /* 0x0005e20008011000 */
[----:B------:R2:W-:Y:S01]  /*58d0*/  @!P1 SYNCS.ARRIVE.TRANS64.RED.A0TR RZ, [UR21+0x58], R7 ;  /* 0x00005807ffff99a7 */ /* 0x0005e20008300415 */
[----:B------:R-:W-:Y:S01]  /*58e0*/  SYNCS.ARRIVE.TRANS64.RED.A1T0 RZ, [UR37], RZ ;  /* 0x000000ffffff79a7 */ /* 0x000fe20008100425 */
[----:B-1----:R-:W-:Y:S01]  /*58f0*/  UIADD3 UR20, UPT, UPT, UR14, UR63, URZ ;  /* 0x0000003f0e147290 */ /* 0x002fe2000fffe0ff */
[----:B------:R-:W-:Y:S11]  /*5900*/  BRA.U UP1, `(.L_x_96) ;  /* 0xfffffff101047547 */ /* 0x000ff6000b83ffff */
[----:B------:R-:W-:-:S04]  /*5910*/  SHF.L.U32 R2, R15, 0x1f, RZ ;  /* 0x0000001f0f027819 */ /* 0x000fc800000006ff */
[----:B------:R-:W1:Y:S02]  /*5920*/  SYNCS.PHASECHK.TRANS64.TRYWAIT P0, [UR21+0x60], R2 ;  /* 0x00006002ff0075a7 */ /* 0x000e640008001115 */
[----:B-1----:R-:W-:Y:S05]  /*5930*/  @!P0 BRA `(.L_x_97) ;  /* 0x0000004000448947 */ /* 0x002fea0003800000 */
.L_x_190:
[----:B------:R-:W3:Y:S02]  /*5940*/  SYNCS.PHASECHK.TRANS64.TRYWAIT P0, [UR21+0x68], R2 ;  /* 0x00006802ff0075a7 */ /* 0x000ee40008001115 */
[----:B---3--:R-:W-:Y:S05]  /*5950*/  @!P0 BRA `(.L_x_98) ;  /* 0x0000004000548947 */ /* 0x008fea0003800000 */
.L_x_192:
[----:B------:R-:W3:Y:S02]  /*5960*/  SYNCS.PHASECHK.TRANS64.TRYWAIT P0, [UR21+0x70], R2 ;  /* 0x00007002ff0075a7 */ /* 0x000ee40008001115 */
[----:B---3--:R-:W-:Y:S05]  /*5970*/  @!P0 BRA `(.L_x_99) ;  /* 0x0000004000648947 */ /* 0x008fea0003800000 */
.L_x_194:
[----:B-1----:R-:W-:-:S07]  /*5980*/  MOV R0, UR21 ;  /* 0x0000001500007c02 */ /* 0x002fce0008000f00 */
.L_x_100:
[----:B-1----:R-:W-:-:S04]  /*5990*/  SHF.L.U32 R2, R15, 0x1f, RZ ;  /* 0x0000001f0f027819 */ /* 0x002fc800000006ff */
[----:B------:R1:W3:Y:S03]  /*59a0*/  SYNCS.PHASECHK.TRANS64.TRYWAIT P0, [R0+URZ+0x78], R2 ;  /* 0x00007802000075a7 */ /* 0x0002e600080011ff */
[----:B---3--:R-:W-:Y:S05]  /*59b0*/  @!P0 NANOSLEEP.SYNCS 0x989680 ;  /* 0x009896800000895d */ /* 0x008fea0003900000 */
[----:B------:R-:W3:Y:S02]  /*59c0*/  @!P0 SYNCS.PHASECHK.TRANS64 P0, [R0+URZ+0x78], R2 ;  /* 0x00007802000085a7 */ /* 0x000ee400080010ff */
[----:B--23--:R-:W-:Y:S05]  /*59d0*/  @P0 EXIT ;  /* 0x000000000000094d */ /* 0x00cfea0003800000 */
[----:B------:R-:W-:Y:S05]  /*59e0*/  BRA `(.L_x_100) ;  /* 0xfffffffc00e87947 */ /* 0x000fea000383ffff */
.L_x_85:
[----:B------:R-:W-:-:S06]  /*59f0*/  UISETP.GE.AND UP0, UPT, UR25, 0x4, UPT ;  /* 0x000000041900788c */ /* 0x000fcc000bf06270 */
[----:B------:R-:W-:-:S13]  /*5a00*/  PLOP3.LUT P0, PT, PT, PT, UP0, 0x80, 0x8 ;  /* 0x000000000008781c */ /* 0x000fda0003f0f008 */
[----:B------:R-:W-:Y:S05]  /*5a10*/  @!P0 EXIT ;  /* 0x000000000000894d */ /* 0x000fea0003800000 */
[----:B------:R-:W-:Y:S01]  /*5a20*/  BAR.SYNC.DEFER_BLOCKING 0x6, 0xa0 ;  /* 0x0182800000007b1d */ /* 0x000fe20000010000 */
[----:B------:R-:W-:Y:S01]  /*5a30*/  IMAD.SHL.U32 R49, R61, 0x10, RZ ;  /* 0x000000103d317824 */ /* 0x000fe200078e00ff */
[----:B------:R-:W-:Y:S01]  /*5a40*/  CS2R R58, SRZ ;  /* 0x00000000003a7805 */ /* 0x000fe2000001ff00 */
[----:B------:R-:W-:Y:S02]  /*5a50*/  IMAD.SHL.U32 R5, R51, 0x200, RZ ;  /* 0x0000020033057824 */ /* 0x000fe400078e00ff */
[----:B------:R-:W-:Y:S01]  /*5a60*/  IMAD.U32 R23, R61, 0x10000, RZ ;  /* 0x000100003d177824 */ /* 0x000fe200078e00ff */
[----:B------:R-:W-:Y:S01]  /*5a70*/  UMOV UR43, 0x400 ;  /* 0x00000400002b7882 */ /* 0x000fe20000000000 */
[----:B------:R-:W-:Y:S01]  /*5a80*/  LOP3.LUT R48, R49, 0x5b0, RZ, 0xc0, !PT ;  /* 0x000005b031307812 */ /* 0x000fe200078ec0ff */
[----:B------:R-:W-:Y:S01]  /*5a90*/  ULEA UR43, UR47, UR43, 0x18 ;  /* 0x0000002b2f2b7291 */ /* 0x000fe2000f8ec0ff */
[----:B------:R-:W1:Y:S01]  /*5aa0*/  LDC.64 R44, c[0x0][0x888] ;  /* 0x00022200ff2c7b82 */ /* 0x000e620000000a00 */
[----:B------:R-:W-:Y:S01]  /*5ab0*/  IMAD.SHL.U32 R4, R61, 0x2, RZ ;  /* 0x000000023d047824 */ /* 0x000fe200078e00ff */
[----:B------:R-:W-:Y:S01]  /*5ac0*/  LOP3.LUT R48, R48, 0x200, R5, 0xf8, !PT ;  /* 0x0000020030307812 */ /* 0x000fe200078ef805 */
[----:B------:R-:W-:Y:S01]  /*5ad0*/  IMAD.SHL.U32 R5, R51, 0x200000, RZ ;  /* 0x0020000033057824 */ /* 0x000fe200078e00ff */
[C---:B------:R-:W-:Y:S01]  /*5ae0*/  LOP3.LUT R6, R49.reuse, 0x40, RZ, 0xc0, !PT ;  /* 0x0000004031067812 */ /* 0x040fe200078ec0ff */
[----:B------:R-:W-:Y:S01]  /*5af0*/  UIADD3 UR4, UPT, UPT, UR43, 0x200, URZ ;  /* 0x000002002b047890 */ /* 0x000fe2000fffe0ff */
[----:B------:R-:W-:Y:S01]  /*5b00*/  LOP3.LUT P0, RZ, R49, 0x40, RZ, 0xc0, !PT ;  /* 0x0000004031ff7812 */ /* 0x000fe2000780c0ff */
[----:B------:R-:W-:Y:S01]  /*5b10*/  IMAD.MOV.U32 R60, RZ, RZ, 0x1 ;  /* 0x00000001ff3c7424 */ /* 0x000fe200078e00ff */
[----:B------:R-:W2:Y:S01]  /*5b20*/  LDC.64 R46, c[0x0][0x890] ;  /* 0x00022400ff2e7b82 */ /* 0x000ea20000000a00 */
[----:B------:R-:W-:Y:S01]  /*5b30*/  LOP3.LUT R5, R5, 0x200000, RZ, 0xc0, !PT ;  /* 0x0020000005057812 */ /* 0x000fe200078ec0ff */
[----:B------:R-:W-:Y:S01]  /*5b40*/  IMAD.MOV.U32 R22, RZ, RZ, RZ ;  /* 0x000000ffff167224 */ /* 0x000fe200078e00ff */
[----:B------:R-:W-:Y:S01]  /*5b50*/  LOP3.LUT R4, R6, 0x8, R4, 0xf8, !PT ;  /* 0x0000000806047812 */ /* 0x000fe200078ef804 */
[----:B------:R-:W-:Y:S01]  /*5b60*/  IMAD.MOV.U32 R56, RZ, RZ, RZ ;  /* 0x000000ffff387224 */ /* 0x000fe200078e00ff */
[----:B------:R-:W-:Y:S01]  /*5b70*/  LOP3.LUT R23, R5, 0x400000, R23, 0xf8, !PT ;  /* 0x0040000005177812 */ /* 0x000fe200078ef817 */
[----:B------:R-:W-:Y:S01]  /*5b80*/  IMAD.U32 R53, RZ, RZ, UR4 ;  /* 0x00000004ff357e24 */ /* 0x000fe2000f8e00ff */
[----:B------:R-:W3:Y:S01]  /*5b90*/  LDS R0, [UR43+0x140] ;  /* 0x0001402bff007984 */ /* 0x000ee20008000800 */
[----:B------:R-:W4:Y:S01]  /*5ba0*/  LDC.64 R42, c[0x0][0x8b0] ;  /* 0x00022c00ff2a7b82 */ /* 0x000f220000000a00 */
[----:B------:R-:W-:Y:S01]  /*5bb0*/  LOP3.LUT R48, R48, R4, RZ, 0xfc, !PT ;  /* 0x0000000430307212 */ /* 0x000fe200078efcff */
[----:B------:R-:W1:Y:S01]  /*5bc0*/  LDCU UR60, c[0x0][0x370] ;  /* 0x00006e00ff3c77ac */ /* 0x000e620008000800 */
[----:B------:R-:W-:Y:S01]  /*5bd0*/  LOP3.LUT R61, R61, 0x60, RZ, 0xc0, !PT ;  /* 0x000000603d3d7812 */ /* 0x000fe200078ec0ff */
[----:B------:R-:W1:Y:S04]  /*5be0*/  LDCU UR42, c[0x0][0xb0c] ;  /* 0x00016180ff2a77ac */ /* 0x000e680008000800 */
[----:B------:R-:W1:Y:S01]  /*5bf0*/  LDC.64 R40, c[0x0][0x8a8] ;  /* 0x00022a00ff287b82 */ /* 0x000e620000000a00 */
[----:B------:R-:W1:Y:S01]  /*5c00*/  LDCU UR39, c[0x0][0xb30] ;  /* 0x00016600ff2777ac */ /* 0x000e620008000800 */
[----:B------:R-:W1:Y:S01]  /*5c10*/  LDCU.64 UR54, c[0x0][0x888] ;  /* 0x00011100ff3677ac */ /* 0x000e620008000a00 */
[----:B------:R-:W1:Y:S01]  /*5c20*/  LDCU.64 UR40, c[0x0][0xb28] ;  /* 0x00016500ff2877ac */ /* 0x000e620008000a00 */
[----:B------:R-:W1:Y:S01]  /*5c30*/  LDCU.128 UR56, c[0x0][0xb10] ;  /* 0x00016200ff3877ac */ /* 0x000e620008000c00 */
[----:B------:R-:W1:Y:S01]  /*5c40*/  LDCU UR53, c[0x0][0x374] ;  /* 0x00006e80ff3577ac */ /* 0x000e620008000800 */
[----:B------:R-:W-:Y:S01]  /*5c50*/  UMOV UR52, URZ ;  /* 0x000000ff00347c82 */ /* 0x000fe20008000000 */
[----:B------:R-:W-:Y:S01]  /*5c60*/  UMOV UR46, URZ ;  /* 0x000000ff002e7c82 */ /* 0x000fe20008000000 */
[----:B---3--:R-:W-:Y:S01]  /*5c70*/  IMAD.IADD R23, R0, 0x1, R23 ;  /* 0x0000000100177824 */ /* 0x008fe200078e0217 */
[----:B--2---:R-:W-:-:S07]  /*5c80*/  P2R R0, PR, RZ, 0x1 ;  /* 0x00000001ff007803 */ /* 0x004fce0000000000 */
.L_x_144:
[----:B------:R-:W-:Y:S02]  /*5c90*/  LEA R3, R56, UR43, 0x3 ;  /* 0x0000002b38037c11 */ /* 0x000fe4000f8e18ff */
[----:B------:R-:W-:Y:S02]  /*5ca0*/  SHF.L.U32 R0, R58, 0x1f, RZ ;  /* 0x0000001f3a007819 */ /* 0x000fe400000006ff */
[----:B-1----:R-:W-:Y:S02]  /*5cb0*/  LEA R4, R56, UR43, 0x4 ;  /* 0x0000002b38047c11 */ /* 0x002fe4000f8e20ff */
[----:B------:R-:W2:Y:S02]  /*5cc0*/  SYNCS.PHASECHK.TRANS64.TRYWAIT P0, [R3+URZ+0x90], R0 ;  /* 0x00009000030075a7 */ /* 0x000ea400080011ff */
[----:B--2---:R-:W-:Y:S05]  /*5cd0*/  @!P0 BRA `(.L_x_101) ;  /* 0x0000003c00a48947 */ /* 0x004fea0003800000 */
.L_x_195:
        /* <DEDUP_REMOVED lines=11> */
[----:B------:R-:W-:Y:S01]  /*5d90*/  PLOP3.LUT P0, PT, PT, PT, UP1, 0x80, 0x8 ;  /* 0x000000000008781c */ /* 0x000fe20003f0f018 */
[----:B------:R-:W-:Y:S11]  /*5da0*/  UP2UR UR62, UPR, URZ, 0x2 ;  /* 0x00000002ff3e7883 */ /* 0x000ff60008000000 */
[----:B------:R-:W-:Y:S01]  /*5db0*/  @!UPT UIADD3 URZ, UPT, UPT, URZ, URZ, URZ ;  /* 0x000000fffffff290 */ /* 0x000fe2000fffe0ff */
        /* <DEDUP_REMOVED lines=13> */
[----:B------:R-:W2:Y:S01]  /*5e90*/  LDCU UR12, c[0x0][0xb20] ;  /* 0x00016400ff0c77ac */ /* 0x000ea20008000800 */
[----:B------:R-:W-:Y:S02]  /*5ea0*/  UIMAD.WIDE.U32 UR4, UR53, UR59, URZ ;  /* 0x0000003b350472a5 */ /* 0x000fe4000f8e00ff */
[----:B------:R-:W-:Y:S02]  /*5eb0*/  UIMAD.WIDE.U32 UR6, UR60, UR56, URZ ;  /* 0x000000383c0672a5 */ /* 0x000fe4000f8e00ff */
[----:B------:R-:W-:Y:S02]  /*5ec0*/  UISETP.NE.AND UP0, UPT, UR58, 0x1, UPT ;  /* 0x000000013a00788c */ /* 0x000fe4000bf05270 */
[----:B------:R-:W-:Y:S02]  /*5ed0*/  UIMAD.WIDE.U32 UR8, UR37, UR59, URZ ;  /* 0x0000003b250872a5 */ /* 0x000fe4000f8e00ff */
[----:B------:R-:W-:Y:S02]  /*5ee0*/  UIMAD.WIDE.U32 UR10, UR38, UR56, URZ ;  /* 0x00000038260a72a5 */ /* 0x000fe4000f8e00ff */
[----:B------:R-:W-:Y:S02]  /*5ef0*/  UISETP.NE.AND UP1, UPT, UR42, 0x1, UPT ;  /* 0x000000012a00788c */ /* 0x000fe4000bf25270 */
[----:B------:R-:W-:Y:S01]  /*5f00*/  UISETP.NE.AND UP2, UPT, UR45, 0x1, UPT ;  /* 0x000000012d00788c */ /* 0x000fe2000bf45270 */
[----:B------:R-:W-:Y:S02]  /*5f10*/  UMOV UR4, UR5 ;  /* 0x0000000500047c82 */ /* 0x000fe40008000000 */
[----:B--2---:R-:W-:Y:S03]  /*5f20*/  USHF.R.U32.HI UR5, URZ, UR12, UR4 ;  /* 0x0000000cff057299 */ /* 0x004fe60008011604 */
[----:B------:R-:W-:Y:S02]  /*5f30*/  UMOV UR4, UR7 ;  /* 0x0000000700047c82 */ /* 0x000fe40008000000 */
[----:B------:R-:W-:Y:S02]  /*5f40*/  USHF.R.U32.HI UR7, URZ, UR57, UR4 ;  /* 0x00000039ff077299 */ /* 0x000fe40008011604 */
[----:B------:R-:W-:Y:S02]  /*5f50*/  USEL UR4, UR53, UR5, !UP0 ;  /* 0x0000000535047287 */ /* 0x000fe4000c000000 */
[----:B------:R-:W-:Y:S01]  /*5f60*/  USEL UR7, UR60, UR7, !UP1 ;  /* 0x000000073c077287 */ /* 0x000fe2000c800000 */
[----:B------:R-:W-:Y:S01]  /*5f70*/  UMOV UR5, UR9 ;  /* 0x0000000900057c82 */ /* 0x000fe20008000000 */
[----:B------:R-:W-:Y:S02]  /*5f80*/  UIMAD.WIDE.U32 UR8, UR4, UR40, URZ ;  /* 0x00000028040872a5 */ /* 0x000fe4000f8e00ff */
[----:B------:R-:W-:Y:S03]  /*5f90*/  USHF.R.U32.HI UR6, URZ, UR12, UR5 ;  /* 0x0000000cff067299 */ /* 0x000fe60008011605 */
[----:B------:R-:W-:Y:S01]  /*5fa0*/  UMOV UR5, UR11 ;  /* 0x0000000b00057c82 */ /* 0x000fe20008000000 */
[----:B------:R-:W-:Y:S02]  /*5fb0*/  UIMAD.WIDE.U32 UR10, UR7, UR40, URZ ;  /* 0x00000028070a72a5 */ /* 0x000fe4000f8e00ff */
[----:B------:R-:W-:Y:S02]  /*5fc0*/  USHF.R.U32.HI UR12, URZ, UR57, UR5 ;  /* 0x00000039ff0c7299 */ /* 0x000fe40008011605 */
[----:B------:R-:W-:Y:S01]  /*5fd0*/  USEL UR6, UR37, UR6, !UP0 ;  /* 0x0000000625067287 */ /* 0x000fe2000c000000 */
[----:B------:R-:W-:Y:S02]  /*5fe0*/  UMOV UR5, UR9 ;  /* 0x0000000900057c82 */ /* 0x000fe40008000000 */
[----:B------:R-:W-:Y:S01]  /*5ff0*/  UMOV UR10, UR11 ;  /* 0x0000000b000a7c82 */ /* 0x000fe20008000000 */
[----:B------:R-:W-:Y:S02]  /*6000*/  @UP2 USHF.R.U32.HI UR4, URZ, UR41, UR5 ;  /* 0x00000029ff042299 */ /* 0x000fe40008011605 */
[----:B------:R-:W-:Y:S02]  /*6010*/  @UP2 USHF.R.U32.HI UR7, URZ, UR41, UR10 ;  /* 0x00000029ff072299 */ /* 0x000fe4000801160a */
[----:B------:R-:W-:Y:S02]  /*6020*/  UIMAD UR4, UR45, UR4, URZ ;  /* 0x000000042d0472a4 */ /* 0x000fe4000f8e02ff */
        /* <DEDUP_REMOVED lines=8> */
[----:B------:R-:W-:Y:S02]  /*60b0*/  USEL UR11, UR6, UR4, !UP2 ;  /* 0x00000004060b7287 */ /* 0x000fe4000d000000 */
[----:B------:R-:W-:Y:S02]  /*60c0*/  UIADD3 UR8, UPT, UPT, -UR5, URZ, URZ ;  /* 0x000000ff05087290 */ /* 0x000fe4000fffe1ff */
[----:B------:R-:W-:Y:S01]  /*60d0*/  UIADD3 UR10, UPT, UPT, -UR11, URZ, URZ ;  /* 0x000000ff0b0a7290 */ /* 0x000fe2000fffe1ff */
[----:B------:R-:W-:Y:S01]  /*60e0*/  @!UP0 UMOV UR4, UR9 ;  /* 0x0000000900048c82 */ /* 0x000fe20008000000 */
[----:B------:R-:W-:Y:S02]  /*60f0*/  UIADD3 UR9, UPT, UPT, -UR6, URZ, URZ ;  /* 0x000000ff06097290 */ /* 0x000fe4000fffe1ff */
[----:B------:R-:W-:Y:S02]  /*6100*/  @!UP0 USHF.R.U32.HI UR4, URZ, UR41, UR4 ;  /* 0x00000029ff048299 */ /* 0x000fe40008011604 */
[----:B------:R-:W-:Y:S02]  /*6110*/  UIMAD UR10, UR45, UR10, UR6 ;  /* 0x0000000a2d0a72a4 */ /* 0x000fe4000f8e0206 */
[----:B------:R-:W-:Y:S04]  /*6120*/  @!UP0 USEL UR4, UR5, UR4, !UP2 ;  /* 0x0000000405048287 */ /* 0x000fe8000d000000 */
[----:B------:R-:W-:Y:S02]  /*6130*/  @!UP0 UIMAD UR10, UR7, UR10, UR4 ;  /* 0x0000000a070a82a4 */ /* 0x000fe4000f8e0204 */
[----:B------:R-:W-:Y:S02]  /*6140*/  @!UP0 UIADD3 UR11, UPT, UPT, UR11, -UR4, URZ ;  /* 0x800000040b0b8290 */ /* 0x000fe4000fffe0ff */
[----:B------:R-:W-:Y:S02]  /*6150*/  UIMAD UR7, UR42, UR8, UR38 ;  /* 0x000000082a0772a4 */ /* 0x000fe4000f8e0226 */
[----:B------:R-:W-:Y:S02]  /*6160*/  @!UP0 UIMAD UR6, UR11, UR45, UR5 ;  /* 0x0000002d0b0682a4 */ /* 0x000fe4000f8e0205 */
[----:B------:R-:W-:Y:S01]  /*6170*/  UIMAD UR4, UR58, UR9, UR37 ;  /* 0x000000093a0472a4 */ /* 0x000fe2000f8e0225 */
[----:B------:R-:W-:Y:S02]  /*6180*/  @!UP0 UMOV UR5, UR10 ;  /* 0x0000000a00058c82 */ /* 0x000fe40008000000 */
[----:B------:R-:W-:Y:S02]  /*6190*/  UIMAD UR38, UR5, UR42, UR7 ;  /* 0x0000002a052672a4 */ /* 0x000fe4000f8e0207 */
[----:B------:R-:W-:Y:S11]  /*61a0*/  UIMAD UR37, UR6, UR58, UR4 ;  /* 0x0000003a062572a4 */ /* 0x000ff6000f8e0204 */
[----:B------:R-:W-:Y:S01]  /*61b0*/  @!UPT UIADD3 URZ, UPT, UPT, URZ, URZ, URZ ;  /* 0x000000fffffff290 */ /* 0x000fe2000fffe0ff */
.L_x_102:
[----:B------:R-:W-:Y:S01]  /*61c0*/  UISETP.NE.AND UP0, UPT, UR39, 0x1, UPT ;  /* 0x000000012700788c */ /* 0x000fe2000bf05270 */
[----:B------:R-:W-:Y:S01]  /*61d0*/  LOP3.LUT P0, RZ, R53, 0x90, RZ, 0xc0, !PT ;  /* 0x0000009035ff7812 */ /* 0x000fe2000780c0ff */
[----:B------:R-:W-:Y:S01]  /*61e0*/  USHF.L.U32 UR50, UR20, 0x6, URZ ;  /* 0x0000000614327899 */ /* 0x000fe200080006ff */
[----:B------:R-:W-:Y:S01]  /*61f0*/  BSSY.RECONVERGENT B6, `(.L_x_103) ;  /* 0x0000034000067945 */ /* 0x000fe20003800200 */
[----:B------:R-:W-:Y:S01]  /*6200*/  USHF.L.U32 UR49, UR28, 0x7, URZ ;  /* 0x000000071c317899 */ /* 0x000fe200080006ff */
[----:B------:R-:W-:Y:S06]  /*6210*/  IADD3 R56, PT, PT, R56, 0x1, RZ ;  /* 0x0000000138387810 */ /* 0x000fec0007ffe0ff */
[----:B------:R-:W2:Y:S01]  /*6220*/  @!UP0 LDCU.128 UR12, c[0x0][0xb10] ;  /* 0x00016200ff0c87ac */ /* 0x000ea20008000c00 */
[----:B------:R-:W3:Y:S01]  /*6230*/  @!UP0 LDCU UR5, c[0x0][0xb0c] ;  /* 0x00016180ff0587ac */ /* 0x000ee20008000800 */
[----:B------:R-:W4:Y:S01]  /*6240*/  @!UP0 LDCU UR10, c[0x0][0xb20] ;  /* 0x00016400ff0a87ac */ /* 0x000f220008000800 */
[----:B--2---:R-:W-:Y:S02]  /*6250*/  UIMAD.WIDE.U32 UR8, UR38, UR12, URZ ;  /* 0x0000000c260872a5 */ /* 0x004fe4000f8e00ff */
[----:B------:R-:W-:Y:S02]  /*6260*/  UIMAD.WIDE.U32 UR6, UR37, UR15, URZ ;  /* 0x0000000f250672a5 */ /* 0x000fe4000f8e00ff */
[----:B------:R-:W-:Y:S03]  /*6270*/  @!UP0 UISETP.NE.AND UP1, UPT, UR14, 0x1, UPT ;  /* 0x000000010e00888c */ /* 0x000fe6000bf25270 */
[----:B------:R-:W-:Y:S01]  /*6280*/  @!UP0 UMOV UR4, UR9 ;  /* 0x0000000900048c82 */ /* 0x000fe20008000000 */
[----:B---3--:R-:W-:Y:S02]  /*6290*/  @!UP0 UISETP.NE.AND UP2, UPT, UR5, 0x1, UPT ;  /* 0x000000010500888c */ /* 0x008fe4000bf45270 */
[----:B------:R-:W-:Y:S01]  /*62a0*/  @!UP0 USHF.R.U32.HI UR4, URZ, UR13, UR4 ;  /* 0x0000000dff048299 */ /* 0x000fe20008011604 */
[----:B------:R-:W-:Y:S02]  /*62b0*/  @!UP0 UMOV UR6, UR7 ;  /* 0x0000000700068c82 */ /* 0x000fe40008000000 */
[----:B----4-:R-:W-:Y:S02]  /*62c0*/  @!UP0 USHF.R.U32.HI UR6, URZ, UR10, UR6 ;  /* 0x0000000aff068299 */ /* 0x010fe40008011606 */
[----:B------:R-:W-:Y:S02]  /*62d0*/  @!UP0 USEL UR7, UR38, UR4, !UP2 ;  /* 0x0000000426078287 */ /* 0x000fe4000d000000 */
[----:B------:R-:W-:Y:S04]  /*62e0*/  @!UP0 USEL UR6, UR37, UR6, !UP1 ;  /* 0x0000000625068287 */ /* 0x000fe8000c800000 */
[----:B------:R-:W-:Y:S02]  /*62f0*/  @!UP0 UIADD3 UR4, UPT, UPT, -UR7, UR6, URZ ;  /* 0x0000000607048290 */ /* 0x000fe4000fffe1ff */
[----:B------:R-:W-:Y:S02]  /*6300*/  @!UP0 UIADD3 UR6, UPT, UPT, UR7, -UR6, URZ ;  /* 0x8000000607068290 */ /* 0x000fe4000fffe0ff */
[----:B------:R-:W-:Y:S02]  /*6310*/  @!UP0 UIMAD UR38, UR4, UR5, UR38 ;  /* 0x00000005042682a4 */ /* 0x000fe4000f8e0226 */
[----:B------:R-:W-:Y:S01]  /*6320*/  @!UP0 UIMAD UR37, UR6, UR14, UR37 ;  /* 0x0000000e062582a4 */ /* 0x000fe2000f8e0225 */
[----:B------:R-:W-:Y:S11]  /*6330*/  @!P0 BRA `(.L_x_104) ;  /* 0x00000000007c8947 */ /* 0x000ff60003800000 */
[----:B------:R-:W2:Y:S01]  /*6340*/  LDCU.64 UR8, c[0x4][0x80] ;  /* 0x01001000ff0877ac */ /* 0x000ea20008000a00 */
[----:B------:R-:W-:Y:S01]  /*6350*/  MOV R2, 0x0 ;  /* 0x0000000000027802 */ /* 0x000fe20000000f00 */
[----:B------:R-:W-:Y:S02]  /*6360*/  HFMA2 R12, -RZ, RZ, 0, 5.9604644775390625e-08 ;  /* 0x00000001ff0c7431 */ /* 0x000fe400000001ff */
[----:B------:R-:W-:Y:S01]  /*6370*/  IMAD.MOV.U32 R8, RZ, RZ, 0x70 ;  /* 0x00000070ff087424 */ /* 0x000fe200078e00ff */
[----:B------:R3:W4:Y:S01]  /*6380*/  LDC.64 R14, c[0x4][R2] ;  /* 0x01000000020e7b82 */ /* 0x0007220000000a00 */
[----:B------:R-:W1:Y:S01]  /*6390*/  LDCU.64 UR6, c[0x4][0x88] ;  /* 0x01001100ff0677ac */ /* 0x000e620008000a00 */
[----:B------:R-:W-:Y:S01]  /*63a0*/  IMAD.MOV.U32 R13, RZ, RZ, RZ ;  /* 0x000000ffff0d7224 */ /* 0x000fe200078e00ff */
[----:B------:R-:W1:Y:S01]  /*63b0*/  LDCU.64 UR4, c[0x4][0x8] ;  /* 0x01000100ff0477ac */ /* 0x000e620008000a00 */
[----:B--2---:R-:W-:Y:S01]  /*63c0*/  MOV R5, UR9 ;  /* 0x0000000900057c02 */ /* 0x004fe20008000f00 */
[----:B------:R-:W-:Y:S01]  /*63d0*/  IMAD.U32 R4, RZ, RZ, UR8 ;  /* 0x00000008ff047e24 */ /* 0x000fe2000f8e00ff */
[----:B-1----:R-:W-:Y:S01]  /*63e0*/  MOV R7, UR7 ;  /* 0x0000000700077c02 */ /* 0x002fe20008000f00 */
[----:B------:R-:W-:Y:S01]  /*63f0*/  IMAD.U32 R6, RZ, RZ, UR6 ;  /* 0x00000006ff067e24 */ /* 0x000fe2000f8e00ff */
[----:B------:R-:W-:Y:S01]  /*6400*/  MOV R11, UR5 ;  /* 0x00000005000b7c02 */ /* 0x000fe20008000f00 */
[----:B------:R-:W-:Y:S02]  /*6410*/  IMAD.U32 R10, RZ, RZ, UR4 ;  /* 0x00000004ff0a7e24 */ /* 0x000fe4000f8e00ff */
[----:B------:R-:W-:Y:S07]  /*6420*/  LEPC R20, `(.L_x_105) ;  /* 0x000000001014794e */ /* 0x000fee0000000000 */
[----:B---345:R-:W-:Y:S05]  /*6430*/  CALL.ABS.NOINC R14 ;  /* 0x000000000e007343 */ /* 0x038fea0003c00000 */
.L_x_105:
[----:B------:R-:W1:Y:S01]  /*6440*/  LDCU.64 UR8, c[0x4][0x80] ;  /* 0x01001000ff0877ac */ /* 0x000e620008000a00 */
[----:B------:R-:W2:Y:S01]  /*6450*/  LDC.64 R2, c[0x4][R2] ;  /* 0x0100000002027b82 */ /* 0x000ea20000000a00 */
[----:B------:R-:W-:Y:S02]  /*6460*/  HFMA2 R12, -RZ, RZ, 0, 5.9604644775390625e-08 ;  /* 0x00000001ff0c7431 */ /* 0x000fe400000001ff */
[----:B------:R-:W-:Y:S02]  /*6470*/  IMAD.MOV.U32 R8, RZ, RZ, 0x70 ;  /* 0x00000070ff087424 */ /* 0x000fe400078e00ff */
[----:B------:R-:W-:Y:S01]  /*6480*/  IMAD.MOV.U32 R13, RZ, RZ, RZ ;  /* 0x000000ffff0d7224 */ /* 0x000fe200078e00ff */
[----:B------:R-:W3:Y:S01]  /*6490*/  LDCU.64 UR6, c[0x4][0x88] ;  /* 0x01001100ff0677ac */ /* 0x000ee20008000a00 */
[----:B------:R-:W4:Y:S01]  /*64a0*/  LDCU.64 UR4, c[0x4][0x8] ;  /* 0x01000100ff0477ac */ /* 0x000f220008000a00 */
[----:B-1----:R-:W-:Y:S02]  /*64b0*/  MOV R4, UR8 ;  /* 0x0000000800047c02 */ /* 0x002fe40008000f00 */
[----:B------:R-:W-:Y:S02]  /*64c0*/  MOV R5, UR9 ;  /* 0x0000000900057c02 */ /* 0x000fe40008000f00 */
[----:B---3--:R-:W-:Y:S01]  /*64d0*/  MOV R7, UR7 ;  /* 0x0000000700077c02 */ /* 0x008fe20008000f00 */
[----:B------:R-:W-:Y:S01]  /*64e0*/  IMAD.U32 R6, RZ, RZ, UR6 ;  /* 0x00000006ff067e24 */ /* 0x000fe2000f8e00ff */
[----:B----4-:R-:W-:Y:S01]  /*64f0*/  MOV R11, UR5 ;  /* 0x00000005000b7c02 */ /* 0x010fe20008000f00 */
[----:B------:R-:W-:Y:S02]  /*6500*/  IMAD.U32 R10, RZ, RZ, UR4 ;  /* 0x00000004ff0a7e24 */ /* 0x000fe4000f8e00ff */
[----:B------:R-:W-:Y:S07]  /*6510*/  LEPC R20, `(.L_x_104) ;  /* 0x000000001014794e */ /* 0x000fee0000000000 */
[----:B--2---:R-:W-:Y:S05]  /*6520*/  CALL.ABS.NOINC R2 ;  /* 0x0000000002007343 */ /* 0x004fea0003c00000 */
.L_x_104:
[----:B------:R-:W-:Y:S05]  /*6530*/  BSYNC.RECONVERGENT B6 ;  /* 0x0000000000067941 */ /* 0x000fea0003800200 */
.L_x_103:
[----:B------:R-:W-:Y:S02]  /*6540*/  ISETP.NE.U32.AND P0, PT, RZ, UR54, PT ;  /* 0x00000036ff007c0c */ /* 0x000fe4000bf05070 */
[C---:B------:R-:W-:Y:S02]  /*6550*/  ISETP.NE.U32.AND P1, PT, R46.reuse, RZ, PT ;  /* 0x000000ff2e00720c */ /* 0x040fe40003f25070 */
[----:B------:R-:W-:Y:S02]  /*6560*/  ISETP.NE.U32.AND P4, PT, R46, RZ, PT ;  /* 0x000000ff2e00720c */ /* 0x000fe40003f85070 */
[----:B------:R-:W-:Y:S02]  /*6570*/  ISETP.NE.AND.EX P0, PT, RZ, UR55, PT, P0 ;  /* 0x00000037ff007c0c */ /* 0x000fe4000bf05300 */
[C---:B------:R-:W-:Y:S02]  /*6580*/  ISETP.NE.AND.EX P1, PT, R47.reuse, RZ, PT, P1 ;  /* 0x000000ff2f00720c */ /* 0x040fe40003f25310 */
[----:B------:R-:W-:Y:S02]  /*6590*/  ISETP.NE.AND.EX P4, PT, R47, RZ, P0, P4 ;  /* 0x000000ff2f00720c */ /* 0x000fe40000785340 */
[----:B------:R-:W-:Y:S02]  /*65a0*/  ISETP.NE.U32.AND P5, PT, R42, RZ, PT ;  /* 0x000000ff2a00720c */ /* 0x000fe40003fa5070 */
[----:B------:R-:W-:Y:S02]  /*65b0*/  ISETP.NE.U32.AND P3, PT, RZ, UR54, PT ;  /* 0x00000036ff007c0c */ /* 0x000fe4000bf65070 */
[----:B------:R-:W-:Y:S02]  /*65c0*/  PLOP3.LUT P2, PT, PT, PT, PT, 0x8, 0x80 ;  /* 0x000000000080781c */ /* 0x000fe40003f4e170 */
[----:B------:R-:W-:Y:S02]  /*65d0*/  ISETP.NE.AND.EX P5, PT, R43, RZ, PT, P5 ;  /* 0x000000ff2b00720c */ /* 0x000fe40003fa5350 */
[----:B------:R-:W-:Y:S03]  /*65e0*/  ISETP.NE.AND.EX P3, PT, RZ, UR55, PT, P3 ;  /* 0x00000037ff007c0c */ /* 0x000fe6000bf65330 */
[----:B------:R-:W-:Y:S01]  /*65f0*/  @!P4 PLOP3.LUT P2, PT, P1, PT, PT, 0x80, 0x8 ;  /* 0x000000000008c81c */ /* 0x000fe20000f4f070 */
[----:B------:R-:W-:Y:S01]  /*6600*/  @!UPT UIADD3 URZ, UPT, UPT, URZ, URZ, URZ ;  /* 0x000000fffffff290 */ /* 0x000fe2000fffe0ff */
[----:B------:R-:W-:Y:S11]  /*6610*/  @!P1 BRA `(.L_x_106) ;  /* 0x0000000000309947 */ /* 0x000ff60003800000 */
        /* <DEDUP_REMOVED lines=12> */
.L_x_106:
[----:B------:R-:W-:Y:S05]  /*66e0*/  @!P5 BRA `(.L_x_107) ;  /* 0x000000000024d947 */ /* 0x000fea0003800000 */
[----:B------:R-:W-:Y:S01]  /*66f0*/  ISETP.NE.U32.AND P0, PT, R40, RZ, PT ;  /* 0x000000ff2800720c */ /* 0x000fe20003f05070 */
[----:B------:R-:W2:Y:S03]  /*6700*/  LDCU.64 UR4, c[0x0][0x358] ;  /* 0x00006b00ff0477ac */ /* 0x000ea60008000a00 */
[----:B------:R-:W-:Y:S11]  /*6710*/  ISETP.NE.AND.EX P0, PT, R41, RZ, PT, P0 ;  /* 0x000000ff2900720c */ /* 0x000ff60003f05300 */
[----:B------:R-:W-:Y:S02]  /*6720*/  @!UPT UIADD3 URZ, UPT, UPT, URZ, URZ, URZ ;  /* 0x000000fffffff290 */ /* 0x000fe4000fffe0ff */
[----:B------:R-:W4:Y:S01]  /*6730*/  @P0 LDC.64 R2, c[0x0][0x8a8] ;  /* 0x00022a00ff020b82 */ /* 0x000f220000000a00 */
[----:B-1----:R-:W-:Y:S04]  /*6740*/  @P0 IMAD R0, R42, UR36, RZ ;  /* 0x000000242a000c24 */ /* 0x002fe8000f8e02ff */
[----:B----4-:R-:W-:Y:S05]  /*6750*/  @P0 IMAD.WIDE R2, R0, 0x4, R2 ;  /* 0x0000000400020825 */ /* 0x010fea00078e0202 */
[----:B--2--5:R2:W5:Y:S02]  /*6760*/  @P0 LDG.E R24, desc[UR4][R2.64] ;  /* 0x0000000402180981 */ /* 0x024564000c1e1900 */
[----:B--2---:R-:W4:Y:S02]  /*6770*/  @!P0 LDC R24, c[0x0][0x8a0] ;  /* 0x00022800ff188b82 */ /* 0x004f240000000800 */
.L_x_107:
[----:B---3-5:R-:W-:Y:S01]  /*6780*/  FSETP.NEU.AND P0, PT, R27, RZ, PT ;  /* 0x000000ff1b00720b */ /* 0x028fe20003f0d000 */
[----:B------:R-:W-:Y:S01]  /*6790*/  IMAD.SHL.U32 R57, R48, 0x2, RZ ;  /* 0x0000000230397824 */ /* 0x000fe200078e00ff */
[----:B------:R-:W-:Y:S01]  /*67a0*/  SEL R3, RZ, 0xffffffff, P3 ;  /* 0xffffffffff037807 */ /* 0x000fe20001800000 */
[----:B------:R-:W-:Y:S01]  /*67b0*/  BSSY B1, `(.L_x_108) ;  /* 0x0000033000017945 */ /* 0x000fe20003800000 */
[----:B------:R-:W-:Y:S01]  /*67c0*/  @!P4 LOP3.LUT P3, RZ, R50, 0xff, RZ, 0xc0, !PT ;  /* 0x000000ff32ffc812 */ /* 0x000fe2000786c0ff */
[----:B------:R-:W-:Y:S01]  /*67d0*/  IMAD.MOV.U32 R64, RZ, RZ, 0x1 ;  /* 0x00000001ff407424 */ /* 0x000fe200078e00ff */
[----:B-1----:R-:W-:Y:S01]  /*67e0*/  @!P4 SEL R0, RZ, 0xffffffff, P0 ;  /* 0xffffffffff00c807 */ /* 0x002fe20000000000 */
[----:B------:R-:W-:Y:S01]  /*67f0*/  IMAD R25, R22, 0x40, R23 ;  /* 0x0000004016197824 */ /* 0x000fe200078e0217 */
[----:B------:R-:W-:Y:S01]  /*6800*/  LOP3.LUT R60, R60, 0x1, RZ, 0x3c, !PT ;  /* 0x000000013c3c7812 */ /* 0x000fe200078e3cff */
[----:B------:R-:W-:Y:S01]  /*6810*/  IMAD.MOV.U32 R26, RZ, RZ, RZ ;  /* 0x000000ffff1a7224 */ /* 0x000fe200078e00ff */
[----:B------:R-:W-:Y:S02]  /*6820*/  @P2 SEL R0, R3, R0, !P3 ;  /* 0x0000000003002207 */ /* 0x000fe40005800000 */
[----:B------:R-:W-:Y:S02]  /*6830*/  CS2R R38, SRZ ;  /* 0x0000000000267805 */ /* 0x000fe4000001ff00 */
[----:B------:R-:W-:Y:S02]  /*6840*/  LEA R54, R22, UR43, 0x3 ;  /* 0x0000002b16367c11 */ /* 0x000fe4000f8e18ff */
[----:B------:R-:W-:Y:S02]  /*6850*/  CS2R R36, SRZ ;  /* 0x0000000000247805 */ /* 0x000fe4000001ff00 */
[----:B------:R-:W-:Y:S02]  /*6860*/  @!P4 LOP3.LUT R0, R0, 0x1, RZ, 0xc0, !PT ;  /* 0x000000010000c812 */ /* 0x000fe400078ec0ff */
[----:B------:R-:W-:Y:S02]  /*6870*/  CS2R R30, SRZ ;  /* 0x00000000001e7805 */ /* 0x000fe4000001ff00 */
[----:B------:R-:W-:Y:S02]  /*6880*/  SEL R2, RZ, 0xffffffff, P0 ;  /* 0xffffffffff027807 */ /* 0x000fe40000000000 */
[----:B------:R-:W-:Y:S02]  /*6890*/  CS2R R28, SRZ ;  /* 0x00000000001c7805 */ /* 0x000fe4000001ff00 */
[----:B------:R-:W-:Y:S01]  /*68a0*/  ISETP.NE.U32.OR P6, PT, R0, 0x1, P4 ;  /* 0x000000010000780c */ /* 0x000fe200027c5470 */
[----:B------:R-:W-:Y:S01]  /*68b0*/  VIADD R63, R57, UR43 ;  /* 0x0000002b393f7c36 */ /* 0x000fe20008000000 */
[----:B------:R-:W-:Y:S02]  /*68c0*/  LOP3.LUT P4, R55, R50, 0xff, RZ, 0xc0, !PT ;  /* 0x000000ff32377812 */ /* 0x000fe4000788c0ff */
[----:B------:R-:W-:Y:S02]  /*68d0*/  P2R R62, PR, RZ, 0x40 ;  /* 0x00000040ff3e7803 */ /* 0x000fe40000000000 */
[----:B------:R-:W-:Y:S04]  /*68e0*/  @P1 SEL R2, R3, R2, !P4 ;  /* 0x0000000203021207 */ /* 0x000fe80006000000 */
[----:B------:R-:W-:Y:S03]  /*68f0*/  LOP3.LUT R2, R2, 0x1, RZ, 0xc0, !PT ;  /* 0x0000000102027812 */ /* 0x000fe600078ec0ff */
[----:B------:R-:W-:Y:S02]  /*6900*/  @P6 SHF.L.U32 R0, R60, 0x1f, RZ ;  /* 0x0000001f3c006819 */ /* 0x000fe400000006ff */
[----:B------:R-:W-:Y:S02]  /*6910*/  ISETP.NE.U32.AND P5, PT, R2, 0x1, PT ;  /* 0x000000010200780c */ /* 0x000fe40003fa5070 */
[----:B------:R1:W2:Y:S02]  /*6920*/  @P6 SYNCS.PHASECHK.TRANS64.TRYWAIT P3, [UR43+0x40], R0 ;  /* 0x00004000ff0065a7 */ /* 0x0002a4000806112b */
[----:B------:R-:W-:Y:S02]  /*6930*/  P2R R65, PR, RZ, 0x20 ;  /* 0x00000020ff417803 */ /* 0x000fe40000000000 */
[----:B-1----:R-:W-:Y:S04]  /*6940*/  SHF.L.U32 R0, R59, 0x1f, RZ ;  /* 0x0000001f3b007819 */ /* 0x002fe800000006ff */
[----:B------:R1:W3:Y:S01]  /*6950*/  SYNCS.PHASECHK.TRANS64.TRYWAIT P2, [R54+URZ+0xb0], R0 ;  /* 0x0000b000360075a7 */ /* 0x0002e200080411ff */
[----:B--2---:R-:W-:Y:S01]  /*6960*/  @P6 SEL R64, RZ, 0x1, !P3 ;  /* 0x00000001ff406807 */ /* 0x004fe20005800000 */
[----:B-1----:R-:W-:Y:S06]  /*6970*/  @!P6 BRA `(.L_x_109) ;  /* 0x000000000058e947 */ /* 0x002fec0003800000 */
[----:B------:R-:W-:Y:S01]  /*6980*/  VIADD R2, R63, 0x200 ;  /* 0x000002003f027836 */ /* 0x000fe20000000000 */
[----:B------:R-:W-:Y:S01]  /*6990*/  LOP3.LUT P6, RZ, R49, 0x40, RZ, 0xc0, !PT ;  /* 0x0000004031ff7812 */ /* 0x000fe200078cc0ff */
[----:B------:R-:W-:Y:S01]  /*69a0*/  BSSY B0, `(.L_x_110) ;  /* 0x000000e000007945 */ /* 0x000fe20003800000 */
[----:B------:R-:W-:Y:S01]  /*69b0*/  ISETP.NE.AND P1, PT, R64, RZ, PT ;  /* 0x000000ff4000720c */ /* 0x000fe20003f25270 */
[----:B------:R-:W-:Y:S01]  /*69c0*/  @P5 VIADD R4, R63, 0x210 ;  /* 0x000002103f045836 */ /* 0x000fe20000000000 */
[----:B------:R-:W-:Y:S01]  /*69d0*/  PLOP3.LUT P0, PT, PT, PT, PT, 0x8, 0x80 ;  /* 0x000000000080781c */ /* 0x000fe20003f0e170 */
[----:B------:R-:W-:Y:S01]  /*69e0*/  IMAD.MOV.U32 R39, RZ, RZ, RZ ;  /* 0x000000ffff277224 */ /* 0x000fe200078e00ff */
[----:B------:R-:W-:Y:S02]  /*69f0*/  @P5 PLOP3.LUT P0, PT, P6, PT, PT, 0x80, 0x8 ;  /* 0x000000000008581c */ /* 0x000fe4000370f070 */
[----:B------:R-:W-:Y:S02]  /*6a00*/  CS2R R36, SRZ ;  /* 0x0000000000247805 */ /* 0x000fe4000001ff00 */
[----:B------:R-:W-:Y:S02]  /*6a10*/  CS2R R30, SRZ ;  /* 0x00000000001e7805 */ /* 0x000fe4000001ff00 */
[----:B------:R-:W-:Y:S07]  /*6a20*/  CS2R R28, SRZ ;  /* 0x00000000001c7805 */ /* 0x000fee000001ff00 */
[----:B------:R-:W-:Y:S01]  /*6a30*/  @P0 VIADD R4, R2, 0xfffffff0 ;  /* 0xfffffff002040836 */ /* 0x000fe20000000000 */
[----:B------:R-:W-:Y:S06]  /*6a40*/  @P1 BRA `(.L_x_111) ;  /* 0x00000000000c1947 */ /* 0x000fec0003800000 */
[----:B------:R-:W-:Y:S04]  /*6a50*/  SHF.L.U32 R3, R60, 0x1f, RZ ;  /* 0x0000001f3c037819 */ /* 0x000fe800000006ff */
[----:B------:R-:W1:Y:S02]  /*6a60*/  SYNCS.PHASECHK.TRANS64.TRYWAIT P0, [UR43+0x40], R3 ;  /* 0x00004003ff0075a7 */ /* 0x000e64000800112b */
[----:B-1----:R-:W-:Y:S05]  /*6a70*/  @!P0 BRA `(.L_x_112) ;  /* 0x0000003000508947 */ /* 0x002fea0003800000 */
.L_x_111:
[----:B------:R-:W-:Y:S05]  /*6a80*/  BSYNC B0 ;  /* 0x0000000000007941 */ /* 0x000fea0003800000 */
.L_x_110:
[----:B------:R-:W-:Y:S01]  /*6a90*/  ISETP.NE.AND P0, PT, R65, RZ, PT ;  /* 0x000000ff4100720c */ /* 0x000fe20003f05270 */
[----:B------:R-:W-:Y:S11]  /*6aa0*/  HFMA2 R26, -RZ, RZ, 0, 5.9604644775390625e-08 ;  /* 0x00000001ff1a7431 */ /* 0x000ff600000001ff */
[----:B------:R-:W-:Y:S01]  /*6ab0*/  @!UPT UIADD3 URZ, UPT, UPT, URZ, URZ, URZ ;  /* 0x000000fffffff290 */ /* 0x000fe2000fffe0ff */
[----:B------:R2:W1:Y:S04]  /*6ac0*/  @P0 LDS.128 R36, [R4] ;  /* 0x0000000004240984 */ /* 0x0004680000000c00 */
[----:B------:R2:W1:Y:S02]  /*6ad0*/  @P0 LDS.128 R28, [R57+UR43+0x200] ;  /* 0x0002002b391c0984 */ /* 0x0004640008000c00 */
.L_x_109:
[----:B------:R-:W-:Y:S05]  /*6ae0*/  BSYNC B1 ;  /* 0x0000000000017941 */ /* 0x000fea0003800000 */
.L_x_108:
[----:B-1----:R-:W-:Y:S04]  /*6af0*/  SHF.R.U32.HI R2, RZ, 0x15, R25 ;  /* 0x00000015ff027819 */ /* 0x002fe80000011619 */
[----:B------:R-:W-:Y:S01]  /*6b00*/  LOP3.LUT P0, RZ, R2, 0x3, R51, 0x48, !PT ;  /* 0x0000000302ff7812 */ /* 0x000fe20007804833 */
[----:B------:R-:W-:Y:S01]  /*6b10*/  @!UPT UIADD3 URZ, UPT, UPT, URZ, URZ, URZ ;  /* 0x000000fffffff290 */ /* 0x000fe2000fffe0ff */
[----:B---3--:R-:W-:Y:S11]  /*6b20*/  @P2 BRA `(.L_x_113) ;  /* 0x0000000000082947 */ /* 0x008ff60003800000 */
[----:B------:R-:W1:Y:S02]  /*6b30*/  SYNCS.PHASECHK.TRANS64.TRYWAIT P1, [R54+URZ+0xb0], R0 ;  /* 0x0000b000360075a7 */ /* 0x000e6400080211ff */
[----:B-1----:R-:W-:Y:S05]  /*6b40*/  @!P1 BRA `(.L_x_114) ;  /* 0x0000003000349947 */ /* 0x002fea0003800000 */
.L_x_113:
[----:B------:R-:W-:Y:S05]  /*6b50*/  @!P0 BRA `(.L_x_115) ;  /* 0x0000000000408947 */ /* 0x000fea0003800000 */
[----:B------:R-:W3:Y:S01]  /*6b60*/  LDCU.64 UR8, c[0x4][0x70] ;  /* 0x01000e00ff0877ac */ /* 0x000ee20008000a00 */
[----:B------:R-:W-:Y:S01]  /*6b70*/  MOV R3, 0x0 ;  /* 0x0000000000037802 */ /* 0x000fe20000000f00 */
[----:B------:R-:W-:Y:S02]  /*6b80*/  HFMA2 R12, -RZ, RZ, 0, 5.9604644775390625e-08 ;  /* 0x00000001ff0c7431 */ /* 0x000fe400000001ff */
[----:B------:R-:W-:Y:S02]  /*6b90*/  IMAD.MOV.U32 R8, RZ, RZ, 0x192 ;  /* 0x00000192ff087424 */ /* 0x000fe400078e00ff */
[----:B------:R-:W-:Y:S01]  /*6ba0*/  IMAD.MOV.U32 R13, RZ, RZ, RZ ;  /* 0x000000ffff0d7224 */ /* 0x000fe200078e00ff */
[----:B------:R-:W5:Y:S01]  /*6bb0*/  LDCU.64 UR6, c[0x4][0x78] ;  /* 0x01000f00ff0677ac */ /* 0x000f620008000a00 */
[----:B------:R-:W1:Y:S01]  /*6bc0*/  LDC.64 R2, c[0x4][R3] ;  /* 0x0100000003027b82 */ /* 0x000e620000000a00 */
[----:B------:R-:W4:Y:S01]  /*6bd0*/  LDCU.64 UR4, c[0x4][0x10] ;  /* 0x01000200ff0477ac */ /* 0x000f220008000a00 */
[----:B---3--:R-:W-:Y:S01]  /*6be0*/  MOV R5, UR9 ;  /* 0x0000000900057c02 */ /* 0x008fe20008000f00 */
[----:B--2---:R-:W-:Y:S01]  /*6bf0*/  IMAD.U32 R4, RZ, RZ, UR8 ;  /* 0x00000008ff047e24 */ /* 0x004fe2000f8e00ff */
[----:B-----5:R-:W-:Y:S01]  /*6c00*/  MOV R7, UR7 ;  /* 0x0000000700077c02 */ /* 0x020fe20008000f00 */
[----:B------:R-:W-:Y:S01]  /*6c10*/  IMAD.U32 R6, RZ, RZ, UR6 ;  /* 0x00000006ff067e24 */ /* 0x000fe2000f8e00ff */
[----:B----4-:R-:W-:Y:S01]  /*6c20*/  MOV R11, UR5 ;  /* 0x00000005000b7c02 */ /* 0x010fe20008000f00 */
[----:B------:R-:W-:Y:S02]  /*6c30*/  IMAD.U32 R10, RZ, RZ, UR4 ;  /* 0x00000004ff0a7e24 */ /* 0x000fe4000f8e00ff */
[----:B------:R-:W-:Y:S07]  /*6c40*/  LEPC R20, `(.L_x_115) ;  /* 0x000000001014794e */ /* 0x000fee0000000000 */
[----:B-1----:R-:W-:Y:S05]  /*6c50*/  CALL.ABS.NOINC R2 ;  /* 0x0000000002007343 */ /* 0x002fea0003c00000 */
.L_x_115:
[----:B------:R-:W-:Y:S05]  /*6c60*/  WARPSYNC.ALL ;  /* 0x0000000000007948 */ /* 0x000fea0003800000 */
[----:B------:R-:W-:Y:S01]  /*6c70*/  R2UR UR4, R25 ;  /* 0x00000000190472ca */ /* 0x000fe200000e0000 */
[--C-:B------:R-:W-:Y:S01]  /*6c80*/  HADD2.F32 R3, -RZ, R28.reuse.H0_H0 ;  /* 0x2000001cff037230 */ /* 0x100fe20000004100 */
[----:B------:R-:W-:Y:S01]  /*6c90*/  MOV R66, 0x10 ;  /* 0x0000001000427802 */ /* 0x000fe20000000f00 */
[--C-:B------:R-:W-:Y:S01]  /*6ca0*/  HADD2.F32 R20, -RZ, R29.reuse.H0_H0 ;  /* 0x2000001dff147230 */ /* 0x100fe20000004100 */
[----:B------:R-:W-:Y:S01]  /*6cb0*/  LOP3.LUT P6, RZ, R49, 0x40, RZ, 0xc0, !PT ;  /* 0x0000004031ff7812 */ /* 0x000fe200078cc0ff */
[----:B------:R-:W-:Y:S01]  /*6cc0*/  HADD2.F32 R21, -RZ, R29.H1_H1 ;  /* 0x3000001dff157230 */ /* 0x000fe20000004100 */
[----:B------:R-:W-:Y:S01]  /*6cd0*/  ISETP.NE.AND P0, PT, R61, RZ, PT ;  /* 0x000000ff3d00720c */ /* 0x000fe20003f05270 */
[----:B------:R-:W-:Y:S01]  /*6ce0*/  BSSY.RECONVERGENT B0, `(.L_x_116) ;  /* 0x0000052000007945 */ /* 0x000fe20003800200 */
[----:B------:R-:W-:Y:S04]  /*6cf0*/  SEL R66, R66, 0xfffffff0, !P6 ;  /* 0xfffffff042427807 */ /* 0x000fe80007000000 */
[----:B------:R-:W-:Y:S01]  /*6d00*/  IADD3 R63, PT, PT, R63, R66, RZ ;  /* 0x000000423f3f7210 */ /* 0x000fe20007ffe0ff */
[----:B--2---:R-:W1:Y:S02]  /*6d10*/  LDTM.x16 R4, tmem[UR4] ;  /* 0x00000004000479ee */ /* 0x004e640008240000 */
[C---:B-1--4-:R-:W-:Y:S01]  /*6d20*/  FMUL R0, R24.reuse, R4 ;  /* 0x0000000418007220 */ /* 0x052fe20000400000 */
[----:B------:R-:W-:Y:S02]  /*6d30*/  HADD2.F32 R4, -RZ, R28.H1_H1 ;  /* 0x3000001cff047230 */ /* 0x000fe40000004100 */
[C---:B------:R-:W-:Y:S01]  /*6d40*/  FMUL R2, R24.reuse, R5 ;  /* 0x0000000518027220 */ /* 0x040fe20000400000 */
[C---:B------:R-:W-:Y:S01]  /*6d50*/  FMUL R7, R24.reuse, R7 ;  /* 0x0000000718077220 */ /* 0x040fe20000400000 */
[C---:B------:R-:W-:Y:S01]  /*6d60*/  FFMA R0, R27.reuse, R3, R0 ;  /* 0x000000031b007223 */ /* 0x040fe20000000000 */
[C---:B------:R-:W-:Y:S01]  /*6d70*/  FMUL R3, R24.reuse, R6 ;  /* 0x0000000618037220 */ /* 0x040fe20000400000 */
[C---:B------:R-:W-:Y:S01]  /*6d80*/  FFMA R2, R27.reuse, R4, R2 ;  /* 0x000000041b027223 */ /* 0x040fe20000000002 */
[C---:B------:R-:W-:Y:S01]  /*6d90*/  FMUL R4, R24.reuse, R8 ;  /* 0x0000000818047220 */ /* 0x040fe20000400000 */
[C---:B------:R-:W-:Y:S01]  /*6da0*/  FMUL R8, R24.reuse, R12 ;  /* 0x0000000c18087220 */ /* 0x040fe20000400000 */
[----:B------:R-:W-:Y:S01]  /*6db0*/  FMUL R12, R24, R16 ;  /* 0x00000010180c7220 */ /* 0x000fe20000400000 */
[--C-:B------:R-:W-:Y:S01]  /*6dc0*/  HADD2.F32 R16, -RZ, R30.reuse.H0_H0 ;  /* 0x2000001eff107230 */ /* 0x100fe20000004100 */
[----:B------:R-:W-:Y:S01]  /*6dd0*/  F2FP.F16.F32.PACK_AB R32, R2, R0 ;  /* 0x000000000220723e */ /* 0x000fe200000000ff */
[----:B------:R-:W-:Y:S02]  /*6de0*/  HADD2.F32 R0, -RZ, R30.H1_H1 ;  /* 0x3000001eff007230 */ /* 0x000fe40000004100 */
[C---:B------:R-:W-:Y:S01]  /*6df0*/  FMUL R5, R24.reuse, R9 ;  /* 0x0000000918057220 */ /* 0x040fe20000400000 */
[C---:B------:R-:W-:Y:S01]  /*6e00*/  FFMA R3, R27.reuse, R20, R3 ;  /* 0x000000141b037223 */ /* 0x040fe20000000003 */
[C---:B------:R-:W-:Y:S01]  /*6e10*/  FFMA R7, R27.reuse, R21, R7 ;  /* 0x000000151b077223 */ /* 0x040fe20000000007 */
[--C-:B------:R-:W-:Y:S02]  /*6e20*/  HADD2.F32 R2, -RZ, R31.reuse.H0_H0 ;  /* 0x2000001fff027230 */ /* 0x100fe40000004100 */
[C---:B------:R-:W-:Y:S01]  /*6e30*/  FFMA R4, R27.reuse, R16, R4 ;  /* 0x000000101b047223 */ /* 0x040fe20000000004 */
[C---:B------:R-:W-:Y:S01]  /*6e40*/  FMUL R6, R24.reuse, R10 ;  /* 0x0000000a18067220 */ /* 0x040fe20000400000 */
[C---:B------:R-:W-:Y:S01]  /*6e50*/  FFMA R5, R27.reuse, R0, R5 ;  /* 0x000000001b057223 */ /* 0x040fe20000000005 */
[----:B------:R-:W-:Y:S02]  /*6e60*/  HADD2.F32 R16, -RZ, R31.H1_H1 ;  /* 0x3000001fff107230 */ /* 0x000fe40000004100 */
[C---:B------:R-:W-:Y:S01]  /*6e70*/  FMUL R11, R24.reuse, R11 ;  /* 0x0000000b180b7220 */ /* 0x040fe20000400000 */
[--C-:B------:R-:W-:Y:S02]  /*6e80*/  HADD2.F32 R0, -RZ, R36.reuse.H0_H0 ;  /* 0x20000024ff007230 */ /* 0x100fe40000004100 */
[----:B------:R-:W-:Y:S01]  /*6e90*/  FFMA R6, R27, R2, R6 ;  /* 0x000000021b067223 */ /* 0x000fe20000000006 */
[----:B------:R-:W-:Y:S01]  /*6ea0*/  F2FP.F16.F32.PACK_AB R33, R7, R3 ;  /* 0x000000030721723e */ /* 0x000fe200000000ff */
[----:B------:R-:W-:Y:S02]  /*6eb0*/  HADD2.F32 R2, -RZ, R36.H1_H1 ;  /* 0x30000024ff027230 */ /* 0x000fe40000004100 */
[C---:B------:R-:W-:Y:S01]  /*6ec0*/  FFMA R11, R27.reuse, R16, R11 ;  /* 0x000000101b0b7223 */ /* 0x040fe2000000000b */
[C---:B------:R-:W-:Y:S01]  /*6ed0*/  FMUL R9, R24.reuse, R13 ;  /* 0x0000000d18097220 */ /* 0x040fe20000400000 */
[--C-:B------:R-:W-:Y:S02]  /*6ee0*/  HADD2.F32 R3, -RZ, R37.reuse.H0_H0 ;  /* 0x20000025ff037230 */ /* 0x100fe40000004100 */
[C---:B------:R-:W-:Y:S01]  /*6ef0*/  FFMA R8, R27.reuse, R0, R8 ;  /* 0x000000001b087223 */ /* 0x040fe20000000008 */
[C---:B------:R-:W-:Y:S01]  /*6f00*/  FMUL R10, R24.reuse, R14 ;  /* 0x0000000e180a7220 */ /* 0x040fe20000400000 */
[----:B------:R-:W-:Y:S02]  /*6f10*/  HADD2.F32 R0, -RZ, R37.H1_H1 ;  /* 0x30000025ff007230 */ /* 0x000fe40000004100 */
[C---:B------:R-:W-:Y:S01]  /*6f20*/  FMUL R15, R24.reuse, R15 ;  /* 0x0000000f180f7220 */ /* 0x040fe20000400000 */
[C---:B------:R-:W-:Y:S01]  /*6f30*/  FFMA R9, R27.reuse, R2, R9 ;  /* 0x000000021b097223 */ /* 0x040fe20000000009 */
[----:B------:R-:W-:Y:S01]  /*6f40*/  FFMA R10, R27, R3, R10 ;  /* 0x000000031b0a7223 */ /* 0x000fe2000000000a */
[--C-:B------:R-:W-:Y:S01]  /*6f50*/  HADD2.F32 R2, -RZ, R38.reuse.H0_H0 ;  /* 0x20000026ff027230 */ /* 0x100fe20000004100 */
[----:B------:R-:W-:Y:S01]  /*6f60*/  F2FP.F16.F32.PACK_AB R34, R5, R4 ;  /* 0x000000040522723e */ /* 0x000fe200000000ff */
[----:B------:R-:W-:Y:S02]  /*6f70*/  HADD2.F32 R3, -RZ, R38.H1_H1 ;  /* 0x30000026ff037230 */ /* 0x000fe40000004100 */
[----:B------:R-:W-:Y:S01]  /*6f80*/  FFMA R15, R27, R0, R15 ;  /* 0x000000001b0f7223 */ /* 0x000fe2000000000f */
[C---:B------:R-:W-:Y:S01]  /*6f90*/  FMUL R13, R24.reuse, R17 ;  /* 0x00000011180d7220 */ /* 0x040fe20000400000 */
[--C-:B------:R-:W-:Y:S02]  /*6fa0*/  HADD2.F32 R4, -RZ, R39.reuse.H0_H0 ;  /* 0x20000027ff047230 */ /* 0x100fe40000004100 */
[C---:B------:R-:W-:Y:S01]  /*6fb0*/  FMUL R14, R24.reuse, R18 ;  /* 0x00000012180e7220 */ /* 0x040fe20000400000 */
[----:B------:R-:W-:Y:S02]  /*6fc0*/  HADD2.F32 R0, -RZ, R39.H1_H1 ;  /* 0x30000027ff007230 */ /* 0x000fe40000004100 */
[----:B------:R-:W-:Y:S01]  /*6fd0*/  FMUL R19, R24, R19 ;  /* 0x0000001318137220 */ /* 0x000fe20000400000 */
[----:B------:R-:W-:Y:S01]  /*6fe0*/  F2FP.F16.F32.PACK_AB R35, R11, R6 ;  /* 0x000000060b23723e */ /* 0x000fe200000000ff */
[C---:B------:R-:W-:Y:S01]  /*6ff0*/  FFMA R12, R27.reuse, R2, R12 ;  /* 0x000000021b0c7223 */ /* 0x040fe2000000000c */
[C---:B------:R-:W-:Y:S01]  /*7000*/  FFMA R13, R27.reuse, R3, R13 ;  /* 0x000000031b0d7223 */ /* 0x040fe2000000000d */
[C---:B------:R-:W-:Y:S01]  /*7010*/  FFMA R14, R27.reuse, R4, R14 ;  /* 0x000000041b0e7223 */ /* 0x040fe2000000000e */
[----:B------:R-:W-:Y:S01]  /*7020*/  FFMA R19, R27, R0, R19 ;  /* 0x000000001b137223 */ /* 0x000fe20000000013 */
[----:B------:R1:W-:Y:S01]  /*7030*/  STS.128 [R57+UR43+0x200], R32 ;  /* 0x0002002039007988 */ /* 0x0003e20008000c2b */
[----:B------:R-:W-:Y:S02]  /*7040*/  F2FP.F16.F32.PACK_AB R8, R9, R8 ;  /* 0x000000080908723e */ /* 0x000fe400000000ff */
[----:B------:R-:W-:Y:S02]  /*7050*/  F2FP.F16.F32.PACK_AB R9, R15, R10 ;  /* 0x0000000a0f09723e */ /* 0x000fe400000000ff */
[----:B------:R-:W-:Y:S02]  /*7060*/  F2FP.F16.F32.PACK_AB R10, R13, R12 ;  /* 0x0000000c0d0a723e */ /* 0x000fe400000000ff */
[----:B------:R-:W-:Y:S05]  /*7070*/  F2FP.F16.F32.PACK_AB R11, R19, R14 ;  /* 0x0000000e130b723e */ /* 0x000fea00000000ff */
[----:B------:R1:W-:Y:S01]  /*7080*/  STS.128 [R63+0x200], R8 ;  /* 0x000200083f007388 */ /* 0x0003e20000000c00 */
[----:B------:R-:W-:Y:S01]  /*7090*/  @!PT LDS RZ, [RZ] ;  /* 0x00000000fffff984 */ /* 0x000fe20000000800 */
[----:B------:R-:W-:Y:S01]  /*70a0*/  @!PT LDS RZ, [RZ] ;  /* 0x00000000fffff984 */ /* 0x000fe20000000800 */
[----:B------:R-:W-:Y:S01]  /*70b0*/  @!PT LDS RZ, [RZ] ;  /* 0x00000000fffff984 */ /* 0x000fe20000000800 */
[----:B------:R-:W-:Y:S01]  /*70c0*/  @!PT LDS RZ, [RZ] ;  /* 0x00000000fffff984 */ /* 0x000fe20000000800 */
[----:B------:R2:W-:Y:S07]  /*70d0*/  MEMBAR.ALL.CTA ;  /* 0x0000000000007992 */ /* 0x0005ee0000008000 */
[----:B--2---:R-:W2:Y:S02]  /*70e0*/  FENCE.VIEW.ASYNC.S ;  /* 0x00000000000073c6 */ /* 0x004ea40000000000 */
[----:B--2---:R-:W-:Y:S06]  /*70f0*/  BAR.SYNC.DEFER_BLOCKING 0x1, 0x80 ;  /* 0x0042000000007b1d */ /* 0x004fec0000010000 */
[----:B------:R-:W-:Y:S05]  /*7100*/  @P0 BRA `(.L_x_117) ;  /* 0x00000000003c0947 */ /* 0x000fea0003800000 */
[----:B------:R-:W2:Y:S01]  /*7110*/  LDCU.64 UR6, c[0x0][0x348] ;  /* 0x00006900ff0677ac */ /* 0x000ea20008000a00 */
[----:B------:R-:W-:Y:S01]  /*7120*/  UIADD3 UR4, UPT, UPT, UR43, 0x200, URZ ;  /* 0x000002002b047890 */ /* 0x000fe2000fffe0ff */
[----:B------:R-:W-:Y:S01]  /*7130*/  UMOV UR51, UR36 ;  /* 0x0000002400337c82 */ /* 0x000fe20008000000 */
[----:B------:R-:W-:Y:S02]  /*7140*/  UIADD3 UR9, UPT, UPT, UR49, 0x40, URZ ;  /* 0x0000004031097890 */ /* 0x000fe4000fffe0ff */
[----:B------:R-:W-:Y:S02]  /*7150*/  UIADD3 UR8, UPT, UPT, UR43, 0xa00, URZ ;  /* 0x00000a002b087890 */ /* 0x000fe4000fffe0ff */
[----:B------:R-:W-:Y:S01]  /*7160*/  MOV R53, UR4 ;  /* 0x0000000400357c02 */ /* 0x000fe20008000f00 */
[----:B------:R-:W-:Y:S01]  /*7170*/  UMOV UR10, UR50 ;  /* 0x00000032000a7c82 */ /* 0x000fe20008000000 */
[----:B------:R-:W-:Y:S02]  /*7180*/  UMOV UR11, UR36 ;  /* 0x00000024000b7c82 */ /* 0x000fe40008000000 */
[----:B------:R-:W-:Y:S01]  /*7190*/  R2UR UR48, R53 ;  /* 0x00000000353072ca */ /* 0x000fe200000e0000 */
[----:B--2---:R-:W-:Y:S04]  /*71a0*/  UIADD3 UR4, UP0, UPT, UR6, 0x680, URZ ;  /* 0x0000068006047890 */ /* 0x004fe8000ff1e0ff */
[----:B------:R-:W-:Y:S09]  /*71b0*/  UIADD3.X UR5, UPT, UPT, URZ, UR7, URZ, UP0, !UPT ;  /* 0x00000007ff057290 */ /* 0x000ff200087fe4ff */
[----:B------:R2:W-:Y:S01]  /*71c0*/  UTMASTG.3D [UR48], [UR4] ;  /* 0x00000030040073b5 */ /* 0x0005e20008010000 */
[----:B------:R2:W-:Y:S01]  /*71d0*/  UTMASTG.3D [UR8], [UR4] ;  /* 0x00000008040073b5 */ /* 0x0005e20008010000 */
[----:B------:R0:W-:Y:S01]  /*71e0*/  UTMACMDFLUSH ;  /* 0x00000000000079b7 */ /* 0x0001e20000000000 */
[----:B--2---:R-:W-:Y:S04]  /*71f0*/  DEPBAR.LE SB0, 0x1 ;  /* 0x000080400000791a */ /* 0x004fe80000000000 */
.L_x_117:
[----:B------:R-:W-:Y:S05]  /*7200*/  BSYNC.RECONVERGENT B0 ;  /* 0x0000000000007941 */ /* 0x000fea0003800200 */
.L_x_116:
[----:B------:R-:W-:Y:S01]  /*7210*/  BAR.SYNC.DEFER_BLOCKING 0x1, 0x80 ;  /* 0x0042000000007b1d */ /* 0x000fe20000010000 */
[----:B------:R-:W-:Y:S01]  /*7220*/  ISETP.NE.AND P1, PT, R62, RZ, PT ;  /* 0x000000ff3e00720c */ /* 0x000fe20003f25270 */
[----:B------:R-:W-:Y:S01]  /*7230*/  UISETP.NE.AND UP0, UPT, UR52, URZ, UPT ;  /* 0x000000ff3400728c */ /* 0x000fe2000bf05270 */
[----:B------:R-:W-:Y:S11]  /*7240*/  LEA R2, R26, UR43, 0x3 ;  /* 0x0000002b1a027c11 */ /* 0x000ff6000f8e18ff */
[----:B------:R-:W-:Y:S01]  /*7250*/  @P1 SHF.L.U32 R3, R60, 0x1f, RZ ;  /* 0x0000001f3c031819 */ /* 0x000fe200000006ff */
[----:B------:R-:W-:Y:S06]  /*7260*/  BRA.U !UP0, `(.L_x_118) ;  /* 0x0000000108247547 */ /* 0x000fec000b800000 */
[----:B------:R-:W-:Y:S01]  /*7270*/  IMAD.U32 R4, RZ, RZ, UR46 ;  /* 0x0000002eff047e24 */ /* 0x000fe2000f8e00ff */
[----:B------:R-:W-:Y:S01]  /*7280*/  MOV R0, UR47 ;  /* 0x0000002f00007c02 */ /* 0x000fe20008000f00 */
[----:B------:R-:W-:Y:S03]  /*7290*/  UIADD3 UR4, UPT, UPT, UR46, 0x1, URZ ;  /* 0x000000012e047890 */ /* 0x000fe6000fffe0ff */
[----:B------:R-:W-:Y:S01]  /*72a0*/  @P1 LEA R4, R4, UR43, 0x3 ;  /* 0x0000002b04041c11 */ /* 0x000fe2000f8e18ff */
[----:B------:R-:W-:Y:S04]  /*72b0*/  UISETP.NE.AND UP0, UPT, UR4, 0x4, UPT ;  /* 0x000000040400788c */ /* 0x000fe8000bf05270 */
[----:B------:R-:W-:Y:S01]  /*72c0*/  @P1 VIADD R4, R4, 0x60 ;  /* 0x0000006004041836 */ /* 0x000fe20000000000 */
[----:B------:R-:W-:Y:S04]  /*72d0*/  USEL UR46, UR4, URZ, UP0 ;  /* 0x000000ff042e7287 */ /* 0x000fe80008000000 */
[----:B------:R-:W-:Y:S04]  /*72e0*/  @P1 PRMT R0, R0, 0x654, R4 ;  /* 0x0000065400001816 */ /* 0x000fe80000000004 */
[----:B------:R2:W-:Y:S04]  /*72f0*/  @P1 SYNCS.ARRIVE.TRANS64.RED.A1T0 RZ, [R0+URZ], RZ ;  /* 0x000000ff00ff19a7 */ /* 0x0005e800081004ff */
.L_x_118:
[----:B------:R-:W3:Y:S01]  /*7300*/  @P1 SYNCS.PHASECHK.TRANS64.TRYWAIT P0, [R2+URZ+0x40], R3 ;  /* 0x00004003020015a7 */ /* 0x000ee200080011ff */
[----:B------:R-:W-:Y:S01]  /*7310*/  BSSY B1, `(.L_x_119) ;  /* 0x0000012000017945 */ /* 0x000fe20003800000 */
[----:B---3--:R-:W-:Y:S03]  /*7320*/  @P1 SEL R64, RZ, 0x1, !P0 ;  /* 0x00000001ff401807 */ /* 0x008fe60004000000 */
[----:B------:R-:W-:Y:S05]  /*7330*/  @!P1 BRA `(.L_x_120) ;  /* 0x00000000003c9947 */ /* 0x000fea0003800000 */
[----:B------:R-:W-:Y:S01]  /*7340*/  ISETP.NE.AND P1, PT, R65, RZ, PT ;  /* 0x000000ff4100720c */ /* 0x000fe20003f25270 */
[----:B------:R-:W-:Y:S01]  /*7350*/  BSSY B0, `(.L_x_121) ;  /* 0x0000009000007945 */ /* 0x000fe20003800000 */
[----:B------:R-:W-:Y:S11]  /*7360*/  ISETP.NE.AND P0, PT, R64, RZ, PT ;  /* 0x000000ff4000720c */ /* 0x000ff60003f05270 */
[----:B------:R-:W-:Y:S05]  /*7370*/  @P1 IMAD R4, R26, 0x1000, R57 ;  /* 0x000010001a041824 */ /* 0x000fea00078e0239 */
[----:B------:R-:W-:Y:S05]  /*7380*/  @P1 IADD3 R3, PT, PT, R4, UR43, RZ ;  /* 0x0000002b04031c10 */ /* 0x000fea000fffe0ff */
[----:B------:R-:W-:Y:S01]  /*7390*/  @P1 IMAD.IADD R3, R66, 0x1, R3 ;  /* 0x0000000142031824 */ /* 0x000fe200078e0203 */
[----:B------:R-:W-:Y:S06]  /*73a0*/  @P0 BRA `(.L_x_122) ;  /* 0x00000000000c0947 */ /* 0x000fec0003800000 */
[----:B--2---:R-:W-:Y:S04]  /*73b0*/  SHF.L.U32 R0, R60, 0x1f, RZ ;  /* 0x0000001f3c007819 */ /* 0x004fe800000006ff */
[----:B------:R-:W2:Y:S02]  /*73c0*/  SYNCS.PHASECHK.TRANS64.TRYWAIT P0, [R2+URZ+0x40], R0 ;  /* 0x00004000020075a7 */ /* 0x000ea400080011ff */
[----:B--2---:R-:W-:Y:S05]  /*73d0*/  @!P0 BRA `(.L_x_123) ;  /* 0x0000002800248947 */ /* 0x004fea0003800000 */
.L_x_122:
[----:B------:R-:W-:Y:S05]  /*73e0*/  BSYNC B0 ;  /* 0x0000000000007941 */ /* 0x000fea0003800000 */
.L_x_121:
[----:B------:R-:W-:Y:S02]  /*73f0*/  ISETP.NE.AND P0, PT, R65, RZ, PT ;  /* 0x000000ff4100720c */ /* 0x000fe40003f05270 */
[----:B------:R-:W-:Y:S11]  /*7400*/  IADD3 R26, PT, PT, R26, 0x1, RZ ;  /* 0x000000011a1a7810 */ /* 0x000ff60007ffe0ff */
[----:B------:R3:W4:Y:S04]  /*7410*/  @P0 LDS.128 R28, [R4+UR43+0x200] ;  /* 0x0002002b041c0984 */ /* 0x0007280008000c00 */
[----:B------:R3:W1:Y:S02]  /*7420*/  @P0 LDS.128 R36, [R3+0x200] ;  /* 0x0002000003240984 */ /* 0x0006640000000c00 */
.L_x_120:
[----:B------:R-:W-:Y:S05]  /*7430*/  BSYNC B1 ;  /* 0x0000000000017941 */ /* 0x000fea0003800000 */
.L_x_119:
[----:B--2---:R-:W-:Y:S05]  /*7440*/  VIADD R0, R25, 0x10 ;  /* 0x0000001019007836 */ /* 0x004fea0000000000 */
[----:B------:R-:W-:Y:S04]  /*7450*/  SHF.R.U32.HI R0, RZ, 0x15, R0 ;  /* 0x00000015ff007819 */ /* 0x000fe80000011600 */
[----:B------:R-:W-:Y:S11]  /*7460*/  LOP3.LUT P0, RZ, R0, 0x3, R51, 0x48, !PT ;  /* 0x0000000300ff7812 */ /* 0x000ff60007804833 */
[----:B------:R-:W-:Y:S02]  /*7470*/  @!UPT UIADD3 URZ, UPT, UPT, URZ, URZ, URZ ;  /* 0x000000fffffff290 */ /* 0x000fe4000fffe0ff */
[----:B------:R-:W-:Y:S05]  /*7480*/  @!P0 BRA `(.L_x_124) ;  /* 0x0000000000408947 */ /* 0x000fea0003800000 */
[----:B------:R-:W2:Y:S01]  /*7490*/  LDCU.64 UR8, c[0x4][0x70] ;  /* 0x01000e00ff0877ac */ /* 0x000ea20008000a00 */
[----:B---3--:R-:W-:Y:S01]  /*74a0*/  MOV R3, 0x0 ;  /* 0x0000000000037802 */ /* 0x008fe20000000f00 */
[----:B------:R-:W-:Y:S02]  /*74b0*/  HFMA2 R12, -RZ, RZ, 0, 5.9604644775390625e-08 ;  /* 0x00000001ff0c7431 */ /* 0x000fe400000001ff */
[----:B-1----:R-:W-:Y:S02]  /*74c0*/  IMAD.MOV.U32 R8, RZ, RZ, 0x192 ;  /* 0x00000192ff087424 */ /* 0x002fe400078e00ff */
[----:B------:R-:W-:Y:S01]  /*74d0*/  IMAD.MOV.U32 R13, RZ, RZ, RZ ;  /* 0x000000ffff0d7224 */ /* 0x000fe200078e00ff */
[----:B------:R-:W1:Y:S01]  /*74e0*/  LDCU.64 UR6, c[0x4][0x78] ;  /* 0x01000f00ff0677ac */ /* 0x000e620008000a00 */
[----:B------:R-:W3:Y:S01]  /*74f0*/  LDC.64 R2, c[0x4][R3] ;  /* 0x0100000003027b82 */ /* 0x000ee20000000a00 */
[----:B------:R-:W5:Y:S01]  /*7500*/  LDCU.64 UR4, c[0x4][0x10] ;  /* 0x01000200ff0477ac */ /* 0x000f620008000a00 */
[----:B--2---:R-:W-:Y:S01]  /*7510*/  MOV R5, UR9 ;  /* 0x0000000900057c02 */ /* 0x004fe20008000f00 */
[----:B------:R-:W-:Y:S01]  /*7520*/  IMAD.U32 R4, RZ, RZ, UR8 ;  /* 0x00000008ff047e24 */ /* 0x000fe2000f8e00ff */
[----:B-1----:R-:W-:Y:S01]  /*7530*/  MOV R7, UR7 ;  /* 0x0000000700077c02 */ /* 0x002fe20008000f00 */
[----:B------:R-:W-:Y:S01]  /*7540*/  IMAD.U32 R6, RZ, RZ, UR6 ;  /* 0x00000006ff067e24 */ /* 0x000fe2000f8e00ff */
[----:B-----5:R-:W-:Y:S01]  /*7550*/  MOV R11, UR5 ;  /* 0x00000005000b7c02 */ /* 0x020fe20008000f00 */
[----:B------:R-:W-:Y:S02]  /*7560*/  IMAD.U32 R10, RZ, RZ, UR4 ;  /* 0x00000004ff0a7e24 */ /* 0x000fe4000f8e00ff */
[----:B------:R-:W-:Y:S07]  /*7570*/  LEPC R20, `(.L_x_124) ;  /* 0x000000001014794e */ /* 0x000fee0000000000 */
[----:B---34-:R-:W-:Y:S05]  /*7580*/  CALL.ABS.NOINC R2 ;  /* 0x0000000002007343 */ /* 0x018fea0003c00000 */
.L_x_124:
[----:B------:R-:W-:Y:S01]  /*7590*/  ISETP.NE.AND P6, PT, R62, RZ, PT ;  /* 0x000000ff3e00720c */ /* 0x000fe20003fc5270 */
[----:B------:R-:W-:Y:S05]  /*75a0*/  WARPSYNC.ALL ;  /* 0x0000000000007948 */ /* 0x000fea0003800000 */
[----:B------:R-:W-:Y:S01]  /*75b0*/  R2UR UR4, R25 ;  /* 0x00000000190472ca */ /* 0x000fe200000e0000 */
[----:B---34-:R-:W-:Y:S01]  /*75c0*/  HADD2.F32 R3, -RZ, R28.H0_H0 ;  /* 0x2000001cff037230 */ /* 0x018fe20000004100 */
[----:B------:R-:W-:Y:S01]  /*75d0*/  ISETP.NE.AND P0, PT, R61, RZ, PT ;  /* 0x000000ff3d00720c */ /* 0x000fe20003f05270 */
[----:B------:R-:W-:Y:S01]  /*75e0*/  HADD2.F32 R20, -RZ, R30.H0_H0 ;  /* 0x2000001eff147230 */ /* 0x000fe20000004100 */
[----:B------:R-:W-:Y:S09]  /*75f0*/  BSSY.RECONVERGENT B0, `(.L_x_125) ;  /* 0x0000058000007945 */ /* 0x000ff20003800200 */
[----:B-1----:R-:W1:Y:S02]  /*7600*/  LDTM.x16 R4, tmem[UR4+0x10] ;  /* 0x00001004000479ee */ /* 0x002e640008240000 */
[C---:B-1----:R-:W-:Y:S01]  /*7610*/  FMUL R0, R24.reuse, R4 ;  /* 0x0000000418007220 */ /* 0x042fe20000400000 */
[----:B------:R-:W-:Y:S02]  /*7620*/  HADD2.F32 R4, -RZ, R28.H1_H1 ;  /* 0x3000001cff047230 */ /* 0x000fe40000004100 */
[C---:B------:R-:W-:Y:S01]  /*7630*/  FMUL R2, R24.reuse, R5 ;  /* 0x0000000518027220 */ /* 0x040fe20000400000 */
[--C-:B------:R-:W-:Y:S02]  /*7640*/  HADD2.F32 R5, -RZ, R29.reuse.H0_H0 ;  /* 0x2000001dff057230 */ /* 0x100fe40000004100 */
[C---:B------:R-:W-:Y:S01]  /*7650*/  FFMA R0, R27.reuse, R3, R0 ;  /* 0x000000031b007223 */ /* 0x040fe20000000000 */
[C---:B------:R-:W-:Y:S01]  /*7660*/  FMUL R3, R24.reuse, R6 ;  /* 0x0000000618037220 */ /* 0x040fe20000400000 */
[----:B------:R-:W-:Y:S02]  /*7670*/  HADD2.F32 R6, -RZ, R29.H1_H1 ;  /* 0x3000001dff067230 */ /* 0x000fe40000004100 */
[C---:B------:R-:W-:Y:S01]  /*7680*/  FFMA R2, R27.reuse, R4, R2 ;  /* 0x000000041b027223 */ /* 0x040fe20000000002 */
[C---:B------:R-:W-:Y:S01]  /*7690*/  FMUL R7, R24.reuse, R7 ;  /* 0x0000000718077220 */ /* 0x040fe20000400000 */
[C---:B------:R-:W-:Y:S01]  /*76a0*/  FFMA R3, R27.reuse, R5, R3 ;  /* 0x000000051b037223 */ /* 0x040fe20000000003 */
[C---:B------:R-:W-:Y:S01]  /*76b0*/  FMUL R4, R24.reuse, R8 ;  /* 0x0000000818047220 */ /* 0x040fe20000400000 */
[----:B------:R-:W-:Y:S01]  /*76c0*/  FMUL R5, R24, R9 ;  /* 0x0000000918057220 */ /* 0x000fe20000400000 */
[----:B------:R-:W-:Y:S01]  /*76d0*/  F2FP.F16.F32.PACK_AB R32, R2, R0 ;  /* 0x000000000220723e */ /* 0x000fe200000000ff */
[C---:B------:R-:W-:Y:S01]  /*76e0*/  FFMA R7, R27.reuse, R6, R7 ;  /* 0x000000061b077223 */ /* 0x040fe20000000007 */
[----:B------:R-:W-:Y:S02]  /*76f0*/  HADD2.F32 R0, -RZ, R30.H1_H1 ;  /* 0x3000001eff007230 */ /* 0x000fe40000004100 */
[----:B------:R-:W-:Y:S01]  /*7700*/  FFMA R4, R27, R20, R4 ;  /* 0x000000141b047223 */ /* 0x000fe20000000004 */
[--C-:B------:R-:W-:Y:S02]  /*7710*/  HADD2.F32 R2, -RZ, R31.reuse.H0_H0 ;  /* 0x2000001fff027230 */ /* 0x100fe40000004100 */
[C---:B------:R-:W-:Y:S01]  /*7720*/  FMUL R6, R24.reuse, R10 ;  /* 0x0000000a18067220 */ /* 0x040fe20000400000 */
[----:B------:R-:W-:Y:S01]  /*7730*/  F2FP.F16.F32.PACK_AB R33, R7, R3 ;  /* 0x000000030721723e */ /* 0x000fe200000000ff */
[----:B------:R-:W-:Y:S02]  /*7740*/  HADD2.F32 R3, -RZ, R31.H1_H1 ;  /* 0x3000001fff037230 */ /* 0x000fe40000004100 */
[C---:B------:R-:W-:Y:S01]  /*7750*/  FFMA R5, R27.reuse, R0, R5 ;  /* 0x000000001b057223 */ /* 0x040fe20000000005 */
[C---:B------:R-:W-:Y:S01]  /*7760*/  FMUL R11, R24.reuse, R11 ;  /* 0x0000000b180b7220 */ /* 0x040fe20000400000 */
[--C-:B------:R-:W-:Y:S02]  /*7770*/  HADD2.F32 R7, -RZ, R36.reuse.H0_H0 ;  /* 0x20000024ff077230 */ /* 0x100fe40000004100 */
[C---:B------:R-:W-:Y:S01]  /*7780*/  FMUL R8, R24.reuse, R12 ;  /* 0x0000000c18087220 */ /* 0x040fe20000400000 */
[----:B------:R-:W-:Y:S02]  /*7790*/  HADD2.F32 R0, -RZ, R36.H1_H1 ;  /* 0x30000024ff007230 */ /* 0x000fe40000004100 */
[C---:B------:R-:W-:Y:S01]  /*77a0*/  FMUL R9, R24.reuse, R13 ;  /* 0x0000000d18097220 */ /* 0x040fe20000400000 */
[C---:B------:R-:W-:Y:S01]  /*77b0*/  FFMA R6, R27.reuse, R2, R6 ;  /* 0x000000021b067223 */ /* 0x040fe20000000006 */
[C---:B------:R-:W-:Y:S01]  /*77c0*/  FFMA R11, R27.reuse, R3, R11 ;  /* 0x000000031b0b7223 */ /* 0x040fe2000000000b */
[C---:B------:R-:W-:Y:S01]  /*77d0*/  FFMA R8, R27.reuse, R7, R8 ;  /* 0x000000071b087223 */ /* 0x040fe20000000008 */
[C---:B------:R-:W-:Y:S01]  /*77e0*/  FFMA R9, R27.reuse, R0, R9 ;  /* 0x000000001b097223 */ /* 0x040fe20000000009 */
[--C-:B------:R-:W-:Y:S02]  /*77f0*/  HADD2.F32 R2, -RZ, R37.reuse.H0_H0 ;  /* 0x20000025ff027230 */ /* 0x100fe40000004100 */
[C---:B------:R-:W-:Y:S01]  /*7800*/  FMUL R10, R24.reuse, R14 ;  /* 0x0000000e180a7220 */ /* 0x040fe20000400000 */
[----:B------:R-:W-:Y:S02]  /*7810*/  HADD2.F32 R0, -RZ, R37.H1_H1 ;  /* 0x30000025ff007230 */ /* 0x000fe40000004100 */
[C---:B------:R-:W-:Y:S01]  /*7820*/  FMUL R15, R24.reuse, R15 ;  /* 0x0000000f180f7220 */ /* 0x040fe20000400000 */
[C---:B------:R-:W-:Y:S01]  /*7830*/  FMUL R12, R24.reuse, R16 ;  /* 0x00000010180c7220 */ /* 0x040fe20000400000 */
[C---:B------:R-:W-:Y:S01]  /*7840*/  FFMA R10, R27.reuse, R2, R10 ;  /* 0x000000021b0a7223 */ /* 0x040fe2000000000a */
[--C-:B------:R-:W-:Y:S02]  /*7850*/  HADD2.F32 R2, -RZ, R38.reuse.H0_H0 ;  /* 0x20000026ff027230 */ /* 0x100fe40000004100 */
[----:B------:R-:W-:Y:S01]  /*7860*/  FFMA R15, R27, R0, R15 ;  /* 0x000000001b0f7223 */ /* 0x000fe2000000000f */
[----:B------:R-:W-:Y:S01]  /*7870*/  HADD2.F32 R0, -RZ, R38.H1_H1 ;  /* 0x30000026ff007230 */ /* 0x000fe20000004100 */
[----:B------:R-:W-:Y:S01]  /*7880*/  F2FP.F16.F32.PACK_AB R34, R5, R4 ;  /* 0x000000040522723e */ /* 0x000fe200000000ff */
        /* <DEDUP_REMOVED lines=14> */
[----:B------:R-:W-:Y:S02]  /*7970*/  F2FP.F16.F32.PACK_AB R11, R19, R14 ;  /* 0x0000000e130b723e */ /* 0x000fe400000000ff */
[----:B------:R-:W-:Y:S02]  /*7980*/  MOV R2, UR46 ;  /* 0x0000002e00027c02 */ /* 0x000fe40008000f00 */
[----:B------:R-:W-:Y:S01]  /*7990*/  MOV R0, UR47 ;  /* 0x0000002f00007c02 */ /* 0x000fe20008000f00 */
[----:B------:R1:W-:Y:S01]  /*79a0*/  STS.128 [R63+0x1200], R8 ;  /* 0x001200083f007388 */ /* 0x0003e20000000c00 */
[----:B------:R-:W-:Y:S02]  /*79b0*/  @P6 LEA R2, R2, UR43, 0x3 ;  /* 0x0000002b02026c11 */ /* 0x000fe4000f8e18ff */
[----:B------:R-:W-:Y:S02]  /*79c0*/  @P6 SHF.L.U32 R3, R60, 0x1f, RZ ;  /* 0x0000001f3c036819 */ /* 0x000fe400000006ff */
[----:B------:R-:W-:Y:S01]  /*79d0*/  @P6 IADD3 R2, PT, PT, R2, 0x60, RZ ;  /* 0x0000006002026810 */ /* 0x000fe20007ffe0ff */
[----:B------:R-:W-:Y:S01]  /*79e0*/  @!PT LDS RZ, [RZ] ;  /* 0x00000000fffff984 */ /* 0x000fe20000000800 */
[----:B------:R-:W-:Y:S01]  /*79f0*/  @!PT LDS RZ, [RZ] ;  /* 0x00000000fffff984 */ /* 0x000fe20000000800 */
[----:B------:R-:W-:Y:S01]  /*7a00*/  @!PT LDS RZ, [RZ] ;  /* 0x00000000fffff984 */ /* 0x000fe20000000800 */
[----:B------:R-:W-:Y:S01]  /*7a10*/  @!PT LDS RZ, [RZ] ;  /* 0x00000000fffff984 */ /* 0x000fe20000000800 */
[----:B------:R2:W-:Y:S06]  /*7a20*/  MEMBAR.ALL.CTA ;  /* 0x0000000000007992 */ /* 0x0005ec0000008000 */
[----:B--2---:R-:W2:Y:S01]  /*7a30*/  FENCE.VIEW.ASYNC.S ;  /* 0x00000000000073c6 */ /* 0x004ea20000000000 */
[----:B------:R-:W-:Y:S02]  /*7a40*/  @P6 PRMT R0, R0, 0x654, R2 ;  /* 0x0000065400006816 */ /* 0x000fe40000000002 */
[----:B------:R-:W-:Y:S01]  /*7a50*/  LEA R2, R26, UR43, 0x3 ;  /* 0x0000002b1a027c11 */ /* 0x000fe2000f8e18ff */
[----:B--2---:R-:W-:Y:S06]  /*7a60*/  BAR.SYNC.DEFER_BLOCKING 0x1, 0x80 ;  /* 0x0042000000007b1d */ /* 0x004fec0000010000 */
[----:B------:R-:W-:Y:S05]  /*7a70*/  @P0 BRA `(.L_x_126) ;  /* 0x00000000003c0947 */ /* 0x000fea0003800000 */
[----:B------:R-:W2:Y:S01]  /*7a80*/  LDCU.64 UR6, c[0x0][0x348] ;  /* 0x00006900ff0677ac */ /* 0x000ea20008000a00 */
[----:B------:R-:W-:Y:S02]  /*7a90*/  UIADD3 UR13, UPT, UPT, UR49, 0x10, URZ ;  /* 0x00000010310d7890 */ /* 0x000fe4000fffe0ff */
[----:B------:R-:W-:Y:S01]  /*7aa0*/  UIADD3 UR12, UPT, UPT, UR43, 0x1200, URZ ;  /* 0x000012002b0c7890 */ /* 0x000fe2000fffe0ff */
[----:B------:R-:W-:Y:S01]  /*7ab0*/  UMOV UR14, UR50 ;  /* 0x00000032000e7c82 */ /* 0x000fe20008000000 */
[----:B------:R-:W-:Y:S01]  /*7ac0*/  UMOV UR15, UR36 ;  /* 0x00000024000f7c82 */ /* 0x000fe20008000000 */
[----:B------:R-:W-:Y:S02]  /*7ad0*/  UIADD3 UR9, UPT, UPT, UR49, 0x50, URZ ;  /* 0x0000005031097890 */ /* 0x000fe4000fffe0ff */
[----:B------:R-:W-:Y:S01]  /*7ae0*/  UIADD3 UR8, UPT, UPT, UR43, 0x1a00, URZ ;  /* 0x00001a002b087890 */ /* 0x000fe2000fffe0ff */
[----:B------:R-:W-:Y:S01]  /*7af0*/  UMOV UR10, UR50 ;  /* 0x00000032000a7c82 */ /* 0x000fe20008000000 */
[----:B------:R-:W-:Y:S01]  /*7b00*/  UMOV UR11, UR36 ;  /* 0x00000024000b7c82 */ /* 0x000fe20008000000 */
[----:B--2---:R-:W-:Y:S04]  /*7b10*/  UIADD3 UR4, UP0, UPT, UR6, 0x680, URZ ;  /* 0x0000068006047890 */ /* 0x004fe8000ff1e0ff */
[----:B------:R-:W-:Y:S09]  /*7b20*/  UIADD3.X UR5, UPT, UPT, URZ, UR7, URZ, UP0, !UPT ;  /* 0x00000007ff057290 */ /* 0x000ff200087fe4ff */
[----:B------:R2:W-:Y:S01]  /*7b30*/  UTMASTG.3D [UR12], [UR4] ;  /* 0x0000000c040073b5 */ /* 0x0005e20008010000 */
[----:B------:R2:W-:Y:S01]  /*7b40*/  UTMASTG.3D [UR8], [UR4] ;  /* 0x00000008040073b5 */ /* 0x0005e20008010000 */
[----:B------:R0:W-:Y:S01]  /*7b50*/  UTMACMDFLUSH ;  /* 0x00000000000079b7 */ /* 0x0001e20000000000 */
[----:B--2---:R-:W-:Y:S04]  /*7b60*/  DEPBAR.LE SB0, 0x1 ;  /* 0x000080400000791a */ /* 0x004fe80000000000 */
.L_x_126:
[----:B------:R-:W-:Y:S05]  /*7b70*/  BSYNC.RECONVERGENT B0 ;  /* 0x0000000000007941 */ /* 0x000fea0003800200 */
.L_x_125:
[----:B------:R-:W-:Y:S01]  /*7b80*/  BAR.SYNC.DEFER_BLOCKING 0x1, 0x80 ;  /* 0x0042000000007b1d */ /* 0x000fe20000010000 */
[----:B------:R-:W-:Y:S04]  /*7b90*/  UIADD3 UR4, UPT, UPT, UR46, 0x1, URZ ;  /* 0x000000012e047890 */ /* 0x000fe8000fffe0ff */
[----:B------:R-:W-:Y:S04]  /*7ba0*/  UISETP.NE.AND UP0, UPT, UR4, 0x4, UPT ;  /* 0x000000040400788c */ /* 0x000fe8000bf05270 */
[----:B------:R-:W-:Y:S01]  /*7bb0*/  USEL UR44, UR4, URZ, UP0 ;  /* 0x000000ff042c7287 */ /* 0x000fe20008000000 */
[----:B------:R2:W-:Y:S01]  /*7bc0*/  @P6 SYNCS.ARRIVE.TRANS64.RED.A1T0 RZ, [R0+URZ], RZ ;  /* 0x000000ff00ff69a7 */ /* 0x0005e200081004ff */
[----:B------:R-:W-:Y:S01]  /*7bd0*/  BSSY B1, `(.L_x_127) ;  /* 0x0000013000017945 */ /* 0x000fe20003800000 */
[----:B------:R-:W3:Y:S02]  /*7be0*/  @P6 SYNCS.PHASECHK.TRANS64.TRYWAIT P0, [R2+URZ+0x40], R3 ;  /* 0x00004003020065a7 */ /* 0x000ee400080011ff */
[----:B---3--:R-:W-:Y:S01]  /*7bf0*/  @P6 SEL R64, RZ, 0x1, !P0 ;  /* 0x00000001ff406807 */ /* 0x008fe20004000000 */
[----:B--2---:R-:W-:Y:S06]  /*7c00*/  @!P6 BRA `(.L_x_128) ;  /* 0x00000000003ce947 */ /* 0x004fec0003800000 */
[----:B------:R-:W-:Y:S01]  /*7c10*/  ISETP.NE.AND P1, PT, R65, RZ, PT ;  /* 0x000000ff4100720c */ /* 0x000fe20003f25270 */
[----:B------:R-:W-:Y:S01]  /*7c20*/  BSSY B0, `(.L_x_129) ;  /* 0x0000009000007945 */ /* 0x000fe20003800000 */
[----:B------:R-:W-:Y:S11]  /*7c30*/  ISETP.NE.AND P0, PT, R64, RZ, PT ;  /* 0x000000ff4000720c */ /* 0x000ff60003f05270 */
[----:B------:R-:W-:Y:S05]  /*7c40*/  @P1 IMAD R3, R26, 0x1000, R57 ;  /* 0x000010001a031824 */ /* 0x000fea00078e0239 */
[----:B------:R-:W-:Y:S05]  /*7c50*/  @P1 IADD3 R0, PT, PT, R3, UR43, RZ ;  /* 0x0000002b03001c10 */ /* 0x000fea000fffe0ff */
[----:B------:R-:W-:Y:S01]  /*7c60*/  @P1 IMAD.IADD R0, R66, 0x1, R0 ;  /* 0x0000000142001824 */ /* 0x000fe200078e0200 */
[----:B------:R-:W-:Y:S06]  /*7c70*/  @P0 BRA `(.L_x_130) ;  /* 0x00000000000c0947 */ /* 0x000fec0003800000 */
[----:B------:R-:W-:Y:S04]  /*7c80*/  SHF.L.U32 R4, R60, 0x1f, RZ ;  /* 0x0000001f3c047819 */ /* 0x000fe800000006ff */
[----:B------:R-:W2:Y:S02]  /*7c90*/  SYNCS.PHASECHK.TRANS64.TRYWAIT P0, [R2+URZ+0x40], R4 ;  /* 0x00004004020075a7 */ /* 0x000ea400080011ff */
[----:B--2---:R-:W-:Y:S05]  /*7ca0*/  @!P0 BRA `(.L_x_131) ;  /* 0x0000002000048947 */ /* 0x004fea0003800000 */
.L_x_130:
[----:B------:R-:W-:Y:S05]  /*7cb0*/  BSYNC B0 ;  /* 0x0000000000007941 */ /* 0x000fea0003800000 */
.L_x_129:
[----:B------:R-:W-:Y:S02]  /*7cc0*/  ISETP.NE.AND P0, PT, R65, RZ, PT ;  /* 0x000000ff4100720c */ /* 0x000fe40003f05270 */
[----:B------:R-:W-:Y:S11]  /*7cd0*/  IADD3 R26, PT, PT, R26, 0x1, RZ ;  /* 0x000000011a1a7810 */ /* 0x000ff60007ffe0ff */
[----:B------:R3:W4:Y:S04]  /*7ce0*/  @P0 LDS.128 R28, [R3+UR43+0x200] ;  /* 0x0002002b031c0984 */ /* 0x0007280008000c00 */
[----:B------:R3:W1:Y:S02]  /*7cf0*/  @P0 LDS.128 R36, [R0+0x200] ;  /* 0x0002000000240984 */ /* 0x0006640000000c00 */
.L_x_128:
[----:B------:R-:W-:Y:S05]  /*7d00*/  BSYNC B1 ;  /* 0x0000000000017941 */ /* 0x000fea0003800000 */
.L_x_127:
[----:B---3--:R-:W-:Y:S05]  /*7d10*/  VIADD R0, R25, 0x20 ;  /* 0x0000002019007836 */ /* 0x008fea0000000000 */
[----:B------:R-:W-:Y:S04]  /*7d20*/  SHF.R.U32.HI R0, RZ, 0x15, R0 ;  /* 0x00000015ff007819 */ /* 0x000fe80000011600 */
[----:B------:R-:W-:Y:S11]  /*7d30*/  LOP3.LUT P0, RZ, R0, 0x3, R51, 0x48, !PT ;  /* 0x0000000300ff7812 */ /* 0x000ff60007804833 */
[----:B------:R-:W-:Y:S02]  /*7d40*/  @!UPT UIADD3 URZ, UPT, UPT, URZ, URZ, URZ ;  /* 0x000000fffffff290 */ /* 0x000fe4000fffe0ff */
[----:B------:R-:W-:Y:S05]  /*7d50*/  @!P0 BRA `(.L_x_132) ;  /* 0x0000000000408947 */ /* 0x000fea0003800000 */
[----:B------:R-:W3:Y:S01]  /*7d60*/  LDCU.64 UR8, c[0x4][0x70] ;  /* 0x01000e00ff0877ac */ /* 0x000ee20008000a00 */
[----:B------:R-:W-:Y:S01]  /*7d70*/  MOV R3, 0x0 ;  /* 0x0000000000037802 */ /* 0x000fe20000000f00 */
[----:B------:R-:W-:Y:S02]  /*7d80*/  HFMA2 R12, -RZ, RZ, 0, 5.9604644775390625e-08 ;  /* 0x00000001ff0c7431 */ /* 0x000fe400000001ff */
[----:B-1----:R-:W-:Y:S02]  /*7d90*/  IMAD.MOV.U32 R8, RZ, RZ, 0x192 ;  /* 0x00000192ff087424 */ /* 0x002fe400078e00ff */
[----:B------:R-:W-:Y:S01]  /*7da0*/  IMAD.MOV.U32 R13, RZ, RZ, RZ ;  /* 0x000000ffff0d7224 */ /* 0x000fe200078e00ff */
[----:B------:R-:W1:Y:S01]  /*7db0*/  LDCU.64 UR6, c[0x4][0x78] ;  /* 0x01000f00ff0677ac */ /* 0x000e620008000a00 */
[----:B--2---:R-:W2:Y:S01]  /*7dc0*/  LDC.64 R2, c[0x4][R3] ;  /* 0x0100000003027b82 */ /* 0x004ea20000000a00 */
[----:B------:R-:W5:Y:S01]  /*7dd0*/  LDCU.64 UR4, c[0x4][0x10] ;  /* 0x01000200ff0477ac */ /* 0x000f620008000a00 */
[----:B---3--:R-:W-:Y:S01]  /*7de0*/  MOV R5, UR9 ;  /* 0x0000000900057c02 */ /* 0x008fe20008000f00 */
[----:B------:R-:W-:Y:S01]  /*7df0*/  IMAD.U32 R4, RZ, RZ, UR8 ;  /* 0x00000008ff047e24 */ /* 0x000fe2000f8e00ff */
[----:B-1----:R-:W-:Y:S01]  /*7e00*/  MOV R7, UR7 ;  /* 0x0000000700077c02 */ /* 0x002fe20008000f00 */
[----:B------:R-:W-:Y:S01]  /*7e10*/  IMAD.U32 R6, RZ, RZ, UR6 ;  /* 0x00000006ff067e24 */ /* 0x000fe2000f8e00ff */
[----:B-----5:R-:W-:Y:S01]  /*7e20*/  MOV R11, UR5 ;  /* 0x00000005000b7c02 */ /* 0x020fe20008000f00 */
[----:B------:R-:W-:Y:S02]  /*7e30*/  IMAD.U32 R10, RZ, RZ, UR4 ;  /* 0x00000004ff0a7e24 */ /* 0x000fe4000f8e00ff */
[----:B------:R-:W-:Y:S07]  /*7e40*/  LEPC R20, `(.L_x_132) ;  /* 0x000000001014794e */ /* 0x000fee0000000000 */
[----:B--2-4-:R-:W-:Y:S05]  /*7e50*/  CALL.ABS.NOINC R2 ;  /* 0x0000000002007343 */ /* 0x014fea0003c00000 */
.L_x_132:
[----:B------:R-:W-:Y:S01]  /*7e60*/  ISETP.NE.AND P6, PT, R62, RZ, PT ;  /* 0x000000ff3e00720c */ /* 0x000fe20003fc5270 */
[----:B------:R-:W-:Y:S05]  /*7e70*/  WARPSYNC.ALL ;  /* 0x0000000000007948 */ /* 0x000fea0003800000 */
[----:B------:R-:W-:Y:S01]  /*7e80*/  R2UR UR4, R25 ;  /* 0x00000000190472ca */ /* 0x000fe200000e0000 */
[----:B----4-:R-:W-:Y:S01]  /*7e90*/  HADD2.F32 R3, -RZ, R28.H0_H0 ;  /* 0x2000001cff037230 */ /* 0x010fe20000004100 */
[----:B------:R-:W-:Y:S01]  /*7ea0*/  ISETP.NE.AND P0, PT, R61, RZ, PT ;  /* 0x000000ff3d00720c */ /* 0x000fe20003f05270 */
[----:B------:R-:W-:Y:S01]  /*7eb0*/  HADD2.F32 R20, -RZ, R30.H0_H0 ;  /* 0x2000001eff147230 */ /* 0x000fe20000004100 */
[----:B------:R-:W-:Y:S09]  /*7ec0*/  BSSY.RECONVERGENT B0, `(.L_x_133) ;  /* 0x0000058000007945 */ /* 0x000ff20003800200 */
[----:B-12---:R-:W1:Y:S02]  /*7ed0*/  LDTM.x16 R4, tmem[UR4+0x20] ;  /* 0x00002004000479ee */ /* 0x006e640008240000 */
        /* <DEDUP_REMOVED lines=59> */
[----:B------:R-:W-:Y:S02]  /*8290*/  LEA R3, R26, UR43, 0x3 ;  /* 0x0000002b1a037c11 */ /* 0x000fe4000f8e18ff */
        /* <DEDUP_REMOVED lines=8> */
[----:B------:R-:W-:Y:S01]  /*8320*/  @P6 SHF.L.U32 R2, R60, 0x1f, RZ ;  /* 0x0000001f3c026819 */ /* 0x000fe200000006ff */
        /* <DEDUP_REMOVED lines=17> */
.L_x_134:
[----:B------:R-:W-:Y:S05]  /*8440*/  BSYNC.RECONVERGENT B0 ;  /* 0x0000000000007941 */ /* 0x000fea0003800200 */
.L_x_133:
        /* <DEDUP_REMOVED lines=19> */
.L_x_138:
[----:B------:R-:W-:Y:S05]  /*8580*/  BSYNC B0 ;  /* 0x0000000000007941 */ /* 0x000fea0003800000 */
.L_x_137:
[----:B------:R-:W-:Y:S11]  /*8590*/  ISETP.NE.AND P0, PT, R65, RZ, PT ;  /* 0x000000ff4100720c */ /* 0x000ff60003f05270 */
[----:B------:R-:W-:Y:S02]  /*85a0*/  @!UPT UIADD3 URZ, UPT, UPT, URZ, URZ, URZ ;  /* 0x000000fffffff290 */ /* 0x000fe4000fffe0ff */
[----:B------:R3:W4:Y:S04]  /*85b0*/  @P0 LDS.128 R28, [R26+UR43+0x200] ;  /* 0x0002002b1a1c0984 */ /* 0x0007280008000c00 */
[----:B------:R3:W1:Y:S02]  /*85c0*/  @P0 LDS.128 R36, [R66+0x200] ;  /* 0x0002000042240984 */ /* 0x0006640000000c00 */
.L_x_136:
[----:B------:R-:W-:Y:S05]  /*85d0*/  BSYNC B1 ;  /* 0x0000000000017941 */ /* 0x000fea0003800000 */
.L_x_135:
[----:B--2---:R-:W-:Y:S05]  /*85e0*/  VIADD R0, R25, 0x30 ;  /* 0x0000003019007836 */ /* 0x004fea0000000000 */
[----:B------:R-:W-:Y:S04]  /*85f0*/  SHF.R.U32.HI R0, RZ, 0x15, R0 ;  /* 0x00000015ff007819 */ /* 0x000fe80000011600 */
[----:B------:R-:W-:Y:S11]  /*8600*/  LOP3.LUT P0, RZ, R0, 0x3, R51, 0x48, !PT ;  /* 0x0000000300ff7812 */ /* 0x000ff60007804833 */
[----:B------:R-:W-:Y:S02]  /*8610*/  @!UPT UIADD3 URZ, UPT, UPT, URZ, URZ, URZ ;  /* 0x000000fffffff290 */ /* 0x000fe4000fffe0ff */
[----:B------:R-:W-:Y:S05]  /*8620*/  @!P0 BRA `(.L_x_140) ;  /* 0x0000000000408947 */ /* 0x000fea0003800000 */
[----:B------:R-:W2:Y:S01]  /*8630*/  LDCU.64 UR8, c[0x4][0x70] ;  /* 0x01000e00ff0877ac */ /* 0x000ea20008000a00 */
[----:B------:R-:W-:Y:S01]  /*8640*/  MOV R3, 0x0 ;  /* 0x0000000000037802 */ /* 0x000fe20000000f00 */
        /* <DEDUP_REMOVED lines=14> */
.L_x_140:
[----:B------:R-:W-:Y:S01]  /*8730*/  ISETP.NE.AND P0, PT, R61, RZ, PT ;  /* 0x000000ff3d00720c */ /* 0x000fe20003f05270 */
[----:B------:R-:W-:Y:S05]  /*8740*/  WARPSYNC.ALL ;  /* 0x0000000000007948 */ /* 0x000fea0003800000 */
[----:B------:R-:W-:Y:S01]  /*8750*/  R2UR UR4, R25 ;  /* 0x00000000190472ca */ /* 0x000fe200000e0000 */
[--C-:B----4-:R-:W-:Y:S01]  /*8760*/  HADD2.F32 R20, -RZ, R28.reuse.H0_H0 ;  /* 0x2000001cff147230 */ /* 0x110fe20000004100 */
[----:B------:R-:W-:Y:S01]  /*8770*/  IADD3 R54, PT, PT, R54, 0xd0, RZ ;  /* 0x000000d036367810 */ /* 0x000fe20007ffe0ff */
[----:B------:R-:W-:Y:S01]  /*8780*/  HADD2.F32 R21, -RZ, R28.H1_H1 ;  /* 0x3000001cff157230 */ /* 0x000fe20000004100 */
[----:B------:R-:W-:Y:S01]  /*8790*/  BSSY.RECONVERGENT B0, `(.L_x_141) ;  /* 0x0000054000007945 */ /* 0x000fe20003800200 */
[--C-:B------:R-:W-:Y:S01]  /*87a0*/  HADD2.F32 R25, -RZ, R29.reuse.H0_H0 ;  /* 0x2000001dff197230 */ /* 0x100fe20000004100 */
[----:B------:R-:W-:Y:S01]  /*87b0*/  LOP3.LUT R54, R54, 0xfefffff8, RZ, 0xc0, !PT ;  /* 0xfefffff836367812 */ /* 0x000fe200078ec0ff */
[----:B---3--:R-:W-:Y:S02]  /*87c0*/  HADD2.F32 R26, -RZ, R29.H1_H1 ;  /* 0x3000001dff1a7230 */ /* 0x008fe40000004100 */
[--C-:B------:R-:W-:Y:S02]  /*87d0*/  HADD2.F32 R28, -RZ, R30.reuse.H0_H0 ;  /* 0x2000001eff1c7230 */ /* 0x100fe40000004100 */
[----:B------:R-:W-:Y:S02]  /*87e0*/  HADD2.F32 R29, -RZ, R30.H1_H1 ;  /* 0x3000001eff1d7230 */ /* 0x000fe40000004100 */
[----:B-1----:R-:W1:Y:S01]  /*87f0*/  LDTM.x16 R4, tmem[UR4+0x30] ;  /* 0x00003004000479ee */ /* 0x002e620008240000 */
[----:B------:R-:W-:Y:S01]  /*8800*/  NOP ;  /* 0x0000000000007918 */ /* 0x000fe20000000000 */
[----:B-1----:R1:W-:Y:S01]  /*8810*/  SYNCS.ARRIVE.TRANS64.RED.A1T0 RZ, [R54+URZ], RZ ;  /* 0x000000ff36ff79a7 */ /* 0x0023e200081004ff */
[--C-:B------:R-:W-:Y:S02]  /*8820*/  HADD2.F32 R30, -RZ, R31.reuse.H0_H0 ;  /* 0x2000001fff1e7230 */ /* 0x100fe40000004100 */
[----:B------:R-:W-:Y:S02]  /*8830*/  HADD2.F32 R31, -RZ, R31.H1_H1 ;  /* 0x3000001fff1f7230 */ /* 0x000fe40000004100 */
        /* <DEDUP_REMOVED lines=8> */
[C---:B------:R-:W-:Y:S01]  /*88c0*/  FMUL R4, R24.reuse, R4 ;  /* 0x0000000418047220 */ /* 0x040fe20000400000 */
[C---:B------:R-:W-:Y:S01]  /*88d0*/  FMUL R5, R24.reuse, R5 ;  /* 0x0000000518057220 */ /* 0x040fe20000400000 */
[C---:B------:R-:W-:Y:S01]  /*88e0*/  FMUL R6, R24.reuse, R6 ;  /* 0x0000000618067220 */ /* 0x040fe20000400000 */
[C---:B------:R-:W-:Y:S01]  /*88f0*/  FMUL R7, R24.reuse, R7 ;  /* 0x0000000718077220 */ /* 0x040fe20000400000 */
[C---:B------:R-:W-:Y:S01]  /*8900*/  FFMA R4, R27.reuse, R20, R4 ;  /* 0x000000141b047223 */ /* 0x040fe20000000004 */
        /* <DEDUP_REMOVED lines=15> */
[C---:B------:R-:W-:Y:S01]  /*8a00*/  FMUL R12, R24.reuse, R16 ;  /* 0x00000010180c7220 */ /* 0x040fe20000400000 */
[C---:B------:R-:W-:Y:S01]  /*8a10*/  FFMA R0, R27.reuse, R32, R0 ;  /* 0x000000201b007223 */ /* 0x040fe20000000000 */
[C---:B------:R-:W-:Y:S01]  /*8a20*/  FMUL R13, R24.reuse, R17 ;  /* 0x00000011180d7220 */ /* 0x040fe20000400000 */
[----:B------:R-:W-:Y:S01]  /*8a30*/  FFMA R2, R27, R33, R2 ;  /* 0x000000211b027223 */ /* 0x000fe20000000002 */
[----:B------:R-:W-:Y:S01]  /*8a40*/  F2FP.F16.F32.PACK_AB R4, R5, R4 ;  /* 0x000000040504723e */ /* 0x000fe200000000ff */
[C---:B------:R-:W-:Y:S01]  /*8a50*/  FMUL R14, R24.reuse, R18 ;  /* 0x00000012180e7220 */ /* 0x040fe20000400000 */
[----:B------:R-:W-:Y:S01]  /*8a60*/  FFMA R3, R27, R34, R3 ;  /* 0x000000221b037223 */ /* 0x000fe20000000003 */
[----:B------:R-:W-:Y:S01]  /*8a70*/  F2FP.F16.F32.PACK_AB R5, R7, R6 ;  /* 0x000000060705723e */ /* 0x000fe200000000ff */
[----:B------:R-:W-:Y:S01]  /*8a80*/  FFMA R15, R27, R35, R15 ;  /* 0x000000231b0f7223 */ /* 0x000fe2000000000f */
[----:B------:R-:W-:Y:S01]  /*8a90*/  FMUL R19, R24, R19 ;  /* 0x0000001318137220 */ /* 0x000fe20000400000 */
[----:B------:R-:W-:Y:S01]  /*8aa0*/  F2FP.F16.F32.PACK_AB R6, R9, R8 ;  /* 0x000000080906723e */ /* 0x000fe200000000ff */
[----:B------:R-:W-:Y:S01]  /*8ab0*/  FFMA R12, R27, R36, R12 ;  /* 0x000000241b0c7223 */ /* 0x000fe2000000000c */
[----:B------:R-:W-:Y:S01]  /*8ac0*/  F2FP.F16.F32.PACK_AB R7, R11, R10 ;  /* 0x0000000a0b07723e */ /* 0x000fe200000000ff */
[C---:B------:R-:W-:Y:S01]  /*8ad0*/  FFMA R13, R27.reuse, R37, R13 ;  /* 0x000000251b0d7223 */ /* 0x040fe2000000000d */
[C---:B------:R-:W-:Y:S01]  /*8ae0*/  FFMA R14, R27.reuse, R38, R14 ;  /* 0x000000261b0e7223 */ /* 0x040fe2000000000e */
[----:B------:R-:W-:Y:S01]  /*8af0*/  FFMA R19, R27, R39, R19 ;  /* 0x000000271b137223 */ /* 0x000fe20000000013 */
[----:B------:R-:W-:Y:S01]  /*8b00*/  F2FP.F16.F32.PACK_AB R16, R2, R0 ;  /* 0x000000000210723e */ /* 0x000fe200000000ff */
[----:B------:R1:W-:Y:S01]  /*8b10*/  STS.128 [R57+UR43+0x3200], R4 ;  /* 0x0032000439007988 */ /* 0x0003e20008000c2b */
        /* <DEDUP_REMOVED lines=27> */
.L_x_142:
[----:B------:R-:W-:Y:S05]  /*8cd0*/  BSYNC.RECONVERGENT B0 ;  /* 0x0000000000007941 */ /* 0x000fea0003800200 */
.L_x_141:
[----:B------:R-:W-:Y:S01]  /*8ce0*/  BAR.SYNC.DEFER_BLOCKING 0x1, 0x80 ;  /* 0x0042000000007b1d */ /* 0x000fe20000010000 */
[----:B------:R-:W-:Y:S01]  /*8cf0*/  UISETP.NE.AND UP0, UPT, UR52, -0x4, UPT ;  /* 0xfffffffc3400788c */ /* 0x000fe2000bf05270 */
[----:B------:R-:W-:Y:S08]  /*8d00*/  IADD3 R22, PT, PT, R22, 0x1, RZ ;  /* 0x0000000116167810 */ /* 0x000ff00007ffe0ff */
[----:B------:R-:W-:Y:S05]  /*8d10*/  BRA.U !UP0, `(.L_x_143) ;  /* 0x0000000108287547 */ /* 0x000fea000b800000 */
[----:B------:R-:W-:Y:S01]  /*8d20*/  ISETP.NE.AND P0, PT, R62, RZ, PT ;  /* 0x000000ff3e00720c */ /* 0x000fe20003f05270 */
[----:B------:R-:W-:Y:S01]  /*8d30*/  IMAD.U32 R2, RZ, RZ, UR46 ;  /* 0x0000002eff027e24 */ /* 0x000fe2000f8e00ff */
[----:B------:R-:W-:Y:S01]  /*8d40*/  UIADD3 UR4, UPT, UPT, UR46, 0x1, URZ ;  /* 0x000000012e047890 */ /* 0x000fe2000fffe0ff */
[----:B------:R-:W-:Y:S03]  /*8d50*/  IMAD.U32 R0, RZ, RZ, UR47 ;  /* 0x0000002fff007e24 */ /* 0x000fe6000f8e00ff */
[----:B------:R-:W-:Y:S04]  /*8d60*/  UISETP.NE.AND UP0, UPT, UR4, 0x4, UPT ;  /* 0x000000040400788c */ /* 0x000fe8000bf05270 */
[----:B------:R-:W-:Y:S03]  /*8d70*/  USEL UR46, UR4, URZ, UP0 ;  /* 0x000000ff042e7287 */ /* 0x000fe60008000000 */
[----:B------:R-:W-:Y:S05]  /*8d80*/  @P0 LEA R2, R2, UR43, 0x3 ;  /* 0x0000002b02020c11 */ /* 0x000fea000f8e18ff */
[----:B------:R-:W-:Y:S05]  /*8d90*/  @P0 VIADD R2, R2, 0x60 ;  /* 0x0000006002020836 */ /* 0x000fea0000000000 */
[----:B------:R-:W-:Y:S04]  /*8da0*/  @P0 PRMT R0, R0, 0x654, R2 ;  /* 0x0000065400000816 */ /* 0x000fe80000000002 */
[----:B------:R2:W-:Y:S03]  /*8db0*/  @P0 SYNCS.ARRIVE.TRANS64.RED.A1T0 RZ, [R0+URZ], RZ ;  /* 0x000000ff00ff09a7 */ /* 0x0005e600081004ff */
.L_x_143:
[----:B------:R-:W-:Y:S01]  /*8dc0*/  R2UR UR4, R52 ;  /* 0x00000000340472ca */ /* 0x000fe200000e0000 */
[----:B------:R-:W-:Y:S01]  /*8dd0*/  UISETP.NE.AND UP0, UPT, UR62, URZ, UPT ;  /* 0x000000ff3e00728c */ /* 0x000fe2000bf05270 */
[----:B------:R-:W-:Y:S01]  /*8de0*/  ISETP.NE.AND P0, PT, R56, 0x2, PT ;  /* 0x000000023800780c */ /* 0x000fe20003f05270 */
[----:B------:R-:W-:Y:S01]  /*8df0*/  UIADD3 UR20, UPT, UPT, UR38, UR63, URZ ;  /* 0x0000003f26147290 */ /* 0x000fe2000fffe0ff */
[----:B------:R-:W-:Y:S01]  /*8e00*/  ISETP.NE.AND P1, PT, R22, 0x4, PT ;  /* 0x000000041600780c */ /* 0x000fe20003f25270 */
[----:B------:R-:W-:Y:S01]  /*8e10*/  UIADD3 UR52, UPT, UPT, UR52, 0x4, URZ ;  /* 0x0000000434347890 */ /* 0x000fe2000fffe0ff */
[----:B------:R-:W-:Y:S01]  /*8e20*/  SEL R2, RZ, 0x1, P0 ;  /* 0x00000001ff027807 */ /* 0x000fe20000000000 */
[----:B------:R-:W-:Y:S01]  /*8e30*/  UMOV UR36, UR61 ;  /* 0x0000003d00247c82 */ /* 0x000fe20008000000 */
[----:B--2---:R-:W-:Y:S02]  /*8e40*/  SEL R0, RZ, 0x1, P1 ;  /* 0x00000001ff007807 */ /* 0x004fe40000800000 */
[----:B------:R-:W-:Y:S02]  /*8e50*/  LOP3.LUT R58, R58, R2, RZ, 0x3c, !PT ;  /* 0x000000023a3a7212 */ /* 0x000fe400078e3cff */
[----:B------:R-:W-:Y:S01]  /*8e60*/  LOP3.LUT R59, R59, R0, RZ, 0x3c, !PT ;  /* 0x000000003b3b7212 */ /* 0x000fe200078e3cff */
[----:B------:R-:W-:Y:S01]  /*8e70*/  UIADD3 UR28, UPT, UPT, UR37, UR4, URZ ;  /* 0x00000004251c7290 */ /* 0x000fe2000fffe0ff */
[----:B------:R-:W-:Y:S02]  /*8e80*/  SEL R56, R56, RZ, P0 ;  /* 0x000000ff38387207 */ /* 0x000fe40000000000 */
[----:B------:R-:W-:Y:S01]  /*8e90*/  SEL R22, R22, RZ, P1 ;  /* 0x000000ff16167207 */ /* 0x000fe20000800000 */
[----:B------:R-:W-:Y:S08]  /*8ea0*/  BRA.U UP0, `(.L_x_144) ;  /* 0xffffffcd00787547 */ /* 0x000ff0000b83ffff */
[----:B------:R-:W2:Y:S01]  /*8eb0*/  LDCU.64 UR4, c[0x0][0x888] ;  /* 0x00011100ff0477ac */ /* 0x000ea20008000a00 */
[----:B------:R-:W3:Y:S01]  /*8ec0*/  LDCU.64 UR6, c[0x0][0x890] ;  /* 0x00011200ff0677ac */ /* 0x000ee20008000a00 */
[----:B--2---:R-:W-:Y:S02]  /*8ed0*/  ISETP.NE.U32.AND P2, PT, RZ, UR4, PT ;  /* 0x00000004ff007c0c */ /* 0x004fe4000bf45070 */
[----:B---3--:R-:W-:Y:S02]  /*8ee0*/  ISETP.NE.U32.AND P1, PT, RZ, UR6, PT ;  /* 0x00000006ff007c0c */ /* 0x008fe4000bf25070 */
[----:B------:R-:W-:Y:S02]  /*8ef0*/  ISETP.NE.AND.EX P2, PT, RZ, UR5, PT, P2 ;  /* 0x00000005ff007c0c */ /* 0x000fe4000bf45320 */
[----:B------:R-:W-:-:S13]  /*8f00*/  ISETP.NE.AND.EX P0, PT, RZ, UR7, PT, P1 ;  /* 0x00000007ff007c0c */ /* 0x000fda000bf05310 */
[----:B------:R-:W-:Y:S05]  /*8f10*/  @P2 BRA P0, `(.L_x_145) ;  /* 0x00000000003c2947 */ /* 0x000fea0000000000 */
[----:B------:R-:W-:-:S13]  /*8f20*/  ISETP.NE.AND.EX P1, PT, RZ, UR7, PT, P1 ;  /* 0x00000007ff007c0c */ /* 0x000fda000bf25310 */
[----:B------:R-:W-:Y:S05]  /*8f30*/  @P1 BRA `(.L_x_146) ;  /* 0x00000000000c1947 */ /* 0x000fea0003800000 */
[----:B------:R-:W-:-:S13]  /*8f40*/  FSETP.NEU.AND P0, PT, R27, RZ, PT ;  /* 0x000000ff1b00720b */ /* 0x000fda0003f0d000 */
[----:B------:R-:W-:Y:S05]  /*8f50*/  @!P0 EXIT ;  /* 0x000000000000894d */ /* 0x000fea0003800000 */
[----:B------:R-:W-:Y:S05]  /*8f60*/  BRA `(.L_x_145) ;  /* 0x0000000000287947 */ /* 0x000fea0003800000 */
.L_x_146:
[----:B------:R-:W-:Y:S01]  /*8f70*/  ISETP.NE.AND P0, PT, R55, RZ, PT ;  /* 0x000000ff3700720c */ /* 0x000fe20003f05270 */
[----:B------:R-:W-:-:S12]  /*8f80*/  BSSY.RECONVERGENT B0, `(.L_x_145) ;  /* 0x0000008000007945 */ /* 0x000fd80003800200 */
[----:B------:R-:W-:Y:S05]  /*8f90*/  @P0 BRA `(.L_x_147) ;  /* 0x0000000000100947 */ /* 0x000fea0003800000 */
[----:B------:R-:W-:-:S04]  /*8fa0*/  ISETP.NE.U32.AND P0, PT, RZ, UR4, PT ;  /* 0x00000004ff007c0c */ /* 0x000fc8000bf05070 */
[----:B------:R-:W-:-:S13]  /*8fb0*/  ISETP.NE.AND.EX P0, PT, RZ, UR5, PT, P0 ;  /* 0x00000005ff007c0c */ /* 0x000fda000bf05300 */
[----:B------:R-:W-:Y:S05]  /*8fc0*/  @!P0 EXIT ;  /* 0x000000000000894d */ /* 0x000fea0003800000 */
[----:B------:R-:W-:Y:S05]  /*8fd0*/  BRA `(.L_x_148) ;  /* 0x0000000000087947 */ /* 0x000fea0003800000 */
.L_x_147:
[----:B------:R-:W-:-:S13]  /*8fe0*/  FSETP.NEU.AND P0, PT, R27, RZ, PT ;  /* 0x000000ff1b00720b */ /* 0x000fda0003f0d000 */
[----:B------:R-:W-:Y:S05]  /*8ff0*/  @!P0 EXIT ;  /* 0x000000000000894d */ /* 0x000fea0003800000 */
.L_x_148:
[----:B------:R-:W-:Y:S05]  /*9000*/  BSYNC.RECONVERGENT B0 ;  /* 0x0000000000007941 */ /* 0x000fea0003800200 */
.L_x_145:
[----:B------:R-:W-:Y:S01]  /*9010*/  ULEA UR6, UR46, UR43, 0x3 ;  /* 0x0000002b2e067291 */ /* 0x000fe2000f8e18ff */
[----:B------:R-:W-:-:S04]  /*9020*/  DEPBAR.LE SB0, 0x0 ;  /* 0x000080000000791a */ /* 0x000fc80000000000 */
[----:B------:R-:W-:-:S04]  /*9030*/  UIADD3 UR6, UPT, UPT, UR6, 0x60, URZ ;  /* 0x0000006006067890 */ /* 0x000fc8000fffe0ff */
[----:B------:R-:W-:-:S09]  /*9040*/  UPRMT UR6, UR47, 0x654, UR6 ;  /* 0x000006542f067896 */ /* 0x000fd20008000006 */
[----:B------:R-:W-:Y:S01]  /*9050*/  SYNCS.ARRIVE.TRANS64.RED.A1T0 RZ, [UR6], RZ ;  /* 0x000000ffffff79a7 */ /* 0x000fe20008100406 */
[----:B------:R-:W-:Y:S05]  /*9060*/  EXIT ;  /* 0x000000000000794d */ /* 0x000fea0003800000 */
.L_x_24:
[----:B--2---:R2:W3:Y:S02]  /*9070*/  SYNCS.PHASECHK.TRANS64.TRYWAIT P0, [R0+URZ+0x100], R2 ;  /* 0x00010002000075a7 */ /* 0x0044e400080011ff */
[----:B---3--:R-:W-:Y:S05]  /*9080*/  @!P0 NANOSLEEP.SYNCS 0x989680 ;  /* 0x009896800000895d */ /* 0x008fea0003900000 */
[----:B------:R-:W3:Y:S02]  /*9090*/  @!P0 SYNCS.PHASECHK.TRANS64 P0, [R0+URZ+0x100], R2 ;  /* 0x00010002000085a7 */ /* 0x000ee400080010ff */
[----:B---3--:R-:W-:Y:S05]  /*90a0*/  @!P0 BRA `(.L_x_24) ;  /* 0xfffffffc00f08947 */ /* 0x008fea000383ffff */
[----:B------:R-:W-:Y:S05]  /*90b0*/  BRA `(.L_x_149) ;  /* 0xffffff8800fc7947 */ /* 0x000fea000383ffff */
.L_x_27:
[----:B-1----:R-:W-:-:S07]  /*90c0*/  MOV R0, UR33 ;  /* 0x0000002100007c02 */ /* 0x002fce0008000f00 */
.L_x_150:
[----:B-1----:R1:W2:Y:S02]  /*90d0*/  SYNCS.PHASECHK.TRANS64.TRYWAIT P0, [R0+URZ+0x20], R3 ;  /* 0x00002003000075a7 */ /* 0x0022a400080011ff */
[----:B--2---:R-:W-:Y:S05]  /*90e0*/  @!P0 NANOSLEEP.SYNCS 0x989680 ;  /* 0x009896800000895d */ /* 0x004fea0003900000 */
[----:B------:R-:W2:Y:S02]  /*90f0*/  @!P0 SYNCS.PHASECHK.TRANS64 P0, [R0+URZ+0x20], R3 ;  /* 0x00002003000085a7 */ /* 0x000ea400080010ff */
[----:B--2---:R-:W-:Y:S05]  /*9100*/  @!P0 BRA `(.L_x_150) ;  /* 0xfffffffc00f08947 */ /* 0x004fea000383ffff */
[----:B------:R-:W-:Y:S05]  /*9110*/  BRA `(.L_x_26) ;  /* 0xffffff8c00587947 */ /* 0x000fea000383ffff */
.L_x_34:
[----:B-1----:R-:W-:-:S07]  /*9120*/  MOV R0, UR17 ;  /* 0x0000001100007c02 */ /* 0x002fce0008000f00 */
.L_x_151:
[----:B-1----:R1:W2:Y:S02]  /*9130*/  SYNCS.PHASECHK.TRANS64.TRYWAIT P0, [R0+URZ+0x20], R3 ;  /* 0x00002003000075a7 */ /* 0x0022a400080011ff */
[----:B--2---:R-:W-:Y:S05]  /*9140*/  @!P0 NANOSLEEP.SYNCS 0x989680 ;  /* 0x009896800000895d */ /* 0x004fea0003900000 */
[----:B------:R-:W2:Y:S02]  /*9150*/  @!P0 SYNCS.PHASECHK.TRANS64 P0, [R0+URZ+0x20], R3 ;  /* 0x00002003000085a7 */ /* 0x000ea400080010ff */
[----:B--2---:R-:W-:Y:S05]  /*9160*/  @!P0 BRA `(.L_x_151) ;  /* 0xfffffffc00f08947 */ /* 0x004fea000383ffff */
[----:B------:R-:W-:Y:S05]  /*9170*/  BRA `(.L_x_33) ;  /* 0xffffff9000287947 */ /* 0x000fea000383ffff */
.L_x_39:
[----:B-1----:R1:W2:Y:S02]  /*9180*/  SYNCS.PHASECHK.TRANS64.TRYWAIT P0, [R3+URZ+0x90], R0 ;  /* 0x00009000030075a7 */ /* 0x0022a400080011ff */
[----:B--2---:R-:W-:Y:S05]  /*9190*/  @!P0 NANOSLEEP.SYNCS 0x989680 ;  /* 0x009896800000895d */ /* 0x004fea0003900000 */
[----:B------:R-:W2:Y:S02]  /*91a0*/  @!P0 SYNCS.PHASECHK.TRANS64 P0, [R3+URZ+0x90], R0 ;  /* 0x00009000030085a7 */ /* 0x000ea400080010ff */
[----:B--2---:R-:W-:Y:S05]  /*91b0*/  @!P0 BRA `(.L_x_39) ;  /* 0xfffffffc00f08947 */ /* 0x004fea000383ffff */
[----:B------:R-:W-:Y:S05]  /*91c0*/  BRA `(.L_x_152) ;  /* 0xffffff9000e07947 */ /* 0x000fea000383ffff */
.L_x_43:
[----:B------:R-:W-:-:S07]  /*91d0*/  MOV R0, UR4 ;  /* 0x0000000400007c02 */ /* 0x000fce0008000f00 */
.L_x_153:
[----:B-1----:R1:W2:Y:S02]  /*91e0*/  SYNCS.PHASECHK.TRANS64.TRYWAIT P0, [R0+URZ], R2 ;  /* 0x00000002000075a7 */ /* 0x0022a400080011ff */
[----:B--2---:R-:W-:Y:S05]  /*91f0*/  @!P0 NANOSLEEP.SYNCS 0x989680 ;  /* 0x009896800000895d */ /* 0x004fea0003900000 */
[----:B------:R-:W2:Y:S02]  /*9200*/  @!P0 SYNCS.PHASECHK.TRANS64 P0, [R0+URZ], R2 ;  /* 0x00000002000085a7 */ /* 0x000ea400080010ff */
[----:B--2---:R-:W-:Y:S05]  /*9210*/  @!P0 BRA `(.L_x_153) ;  /* 0xfffffffc00f08947 */ /* 0x004fea000383ffff */
[----:B------:R-:W-:Y:S05]  /*9220*/  BRA `(.L_x_154) ;  /* 0xffffff9800887947 */ /* 0x000fea000383ffff */
.L_x_44:
[----:B------:R-:W-:-:S07]  /*9230*/  MOV R0, UR5 ;  /* 0x0000000500007c02 */ /* 0x000fce0008000f00 */
.L_x_155:
[----:B-1----:R1:W2:Y:S02]  /*9240*/  SYNCS.PHASECHK.TRANS64.TRYWAIT P0, [R0+URZ], R3 ;  /* 0x00000003000075a7 */ /* 0x0022a400080011ff */
[----:B--2---:R-:W-:Y:S05]  /*9250*/  @!P0 NANOSLEEP.SYNCS 0x989680 ;  /* 0x009896800000895d */ /* 0x004fea0003900000 */
[----:B------:R-:W2:Y:S02]  /*9260*/  @!P0 SYNCS.PHASECHK.TRANS64 P0, [R0+URZ], R3 ;  /* 0x00000003000085a7 */ /* 0x000ea400080010ff */
[----:B--2---:R-:W-:Y:S05]  /*9270*/  @!P0 BRA `(.L_x_155) ;  /* 0xfffffffc00f08947 */ /* 0x004fea000383ffff */
[----:B------:R-:W-:Y:S05]  /*9280*/  BRA `(.L_x_156) ;  /* 0xffffff9800947947 */ /* 0x000fea000383ffff */
.L_x_45:
[----:B------:R-:W-:-:S07]  /*9290*/  MOV R0, UR5 ;  /* 0x0000000500007c02 */ /* 0x000fce0008000f00 */
.L_x_157:
[----:B-1----:R1:W2:Y:S02]  /*92a0*/  SYNCS.PHASECHK.TRANS64.TRYWAIT P0, [R0+URZ], R3 ;  /* 0x00000003000075a7 */ /* 0x0022a400080011ff */
[----:B--2---:R-:W-:Y:S05]  /*92b0*/  @!P0 NANOSLEEP.SYNCS 0x989680 ;  /* 0x009896800000895d */ /* 0x004fea0003900000 */
[----:B------:R-:W2:Y:S02]  /*92c0*/  @!P0 SYNCS.PHASECHK.TRANS64 P0, [R0+URZ], R3 ;  /* 0x00000003000085a7 */ /* 0x000ea400080010ff */
[----:B--2---:R-:W-:Y:S05]  /*92d0*/  @!P0 BRA `(.L_x_157) ;  /* 0xfffffffc00f08947 */ /* 0x004fea000383ffff */
[----:B------:R-:W-:Y:S05]  /*92e0*/  BRA `(.L_x_158) ;  /* 0xffffff9800a07947 */ /* 0x000fea000383ffff */
.L_x_48:
[----:B-1----:R1:W2:Y:S02]  /*92f0*/  SYNCS.PHASECHK.TRANS64.TRYWAIT P0, [R2+URZ+0xf0], R4 ;  /* 0x0000f004020075a7 */ /* 0x0022a400080011ff */
[----:B--2---:R-:W-:Y:S05]  /*9300*/  @!P0 NANOSLEEP.SYNCS 0x989680 ;  /* 0x009896800000895d */ /* 0x004fea0003900000 */
[----:B------:R-:W2:Y:S02]  /*9310*/  @!P0 SYNCS.PHASECHK.TRANS64 P0, [R2+URZ+0xf0], R4 ;  /* 0x0000f004020085a7 */ /* 0x000ea400080010ff */
[----:B--2---:R-:W-:Y:S05]  /*9320*/  @!P0 BRA `(.L_x_48) ;  /* 0xfffffffc00f08947 */ /* 0x004fea000383ffff */
[----:B------:R-:W-:Y:S05]  /*9330*/  BRA `(.L_x_159) ;  /* 0xffffff9800fc7947 */ /* 0x000fea000383ffff */
.L_x_49:
[----:B------:R-:W-:-:S07]  /*9340*/  MOV R2, UR4 ;  /* 0x0000000400027c02 */ /* 0x000fce0008000f00 */
.L_x_160:
[----:B-1----:R1:W2:Y:S02]  /*9350*/  SYNCS.PHASECHK.TRANS64.TRYWAIT P0, [R2+URZ+0xa0], R5 ;  /* 0x0000a005020075a7 */ /* 0x0022a400080011ff */
[----:B--2---:R-:W-:Y:S05]  /*9360*/  @!P0 NANOSLEEP.SYNCS 0x989680 ;  /* 0x009896800000895d */ /* 0x004fea0003900000 */
[----:B------:R-:W2:Y:S02]  /*9370*/  @!P0 SYNCS.PHASECHK.TRANS64 P0, [R2+URZ+0xa0], R5 ;  /* 0x0000a005020085a7 */ /* 0x000ea400080010ff */
[----:B--2---:R-:W-:Y:S05]  /*9380*/  @!P0 BRA `(.L_x_160) ;  /* 0xfffffffc00f08947 */ /* 0x004fea000383ffff */
[----:B------:R-:W-:Y:S05]  /*9390*/  BRA `(.L_x_161) ;  /* 0xffffff9c000c7947 */ /* 0x000fea000383ffff */
.L_x_50:
[----:B-1----:R1:W2:Y:S02]  /*93a0*/  SYNCS.PHASECHK.TRANS64.TRYWAIT P1, [R2+URZ+0x90], R4 ;  /* 0x00009004020075a7 */ /* 0x0022a400080211ff */
[----:B--2---:R-:W-:Y:S05]  /*93b0*/  @!P1 NANOSLEEP.SYNCS 0x989680 ;  /* 0x009896800000995d */ /* 0x004fea0003900000 */
[----:B------:R-:W2:Y:S02]  /*93c0*/  @!P1 SYNCS.PHASECHK.TRANS64 P1, [R2+URZ+0x90], R4 ;  /* 0x00009004020095a7 */ /* 0x000ea400080210ff */
[----:B--2---:R-:W-:Y:S05]  /*93d0*/  @!P1 BRA `(.L_x_50) ;  /* 0xfffffffc00f09947 */ /* 0x004fea000383ffff */
[----:B------:R-:W-:Y:S05]  /*93e0*/  BRA `(.L_x_162) ;  /* 0xffffff9c003c7947 */ /* 0x000fea000383ffff */
.L_x_53:
[----:B------:R-:W-:-:S07]  /*93f0*/  MOV R0, UR4 ;  /* 0x0000000400007c02 */ /* 0x000fce0008000f00 */
.L_x_163:
[----:B-1----:R1:W2:Y:S02]  /*9400*/  SYNCS.PHASECHK.TRANS64.TRYWAIT P0, [R0+URZ+0xa0], R2 ;  /* 0x0000a002000075a7 */ /* 0x0022a400080011ff */
[----:B--2---:R-:W-:Y:S05]  /*9410*/  @!P0 NANOSLEEP.SYNCS 0x989680 ;  /* 0x009896800000895d */ /* 0x004fea0003900000 */
[----:B------:R-:W2:Y:S02]  /*9420*/  @!P0 SYNCS.PHASECHK.TRANS64 P0, [R0+URZ+0xa0], R2 ;  /* 0x0000a002000085a7 */ /* 0x000ea400080010ff */
[----:B--2---:R-:W-:Y:S05]  /*9430*/  @!P0 BRA `(.L_x_163) ;  /* 0xfffffffc00f08947 */ /* 0x004fea000383ffff */
[----:B------:R-:W-:Y:S05]  /*9440*/  BRA `(.L_x_52) ;  /* 0xffffff9c00907947 */ /* 0x000fea000383ffff */
.L_x_62:
[----:B-1----:R-:W-:-:S04]  /*9450*/  MOV R5, UR5 ;  /* 0x0000000500057c02 */ /* 0x002fc80008000f00 */
[----:B------:R1:W2:Y:S03]  /*9460*/  SYNCS.PHASECHK.TRANS64.TRYWAIT P0, [R5+URZ+0x8], R6 ;  /* 0x00000806050075a7 */ /* 0x0002a600080011ff */
[----:B--2---:R-:W-:Y:S05]  /*9470*/  @!P0 NANOSLEEP.SYNCS 0x989680 ;  /* 0x009896800000895d */ /* 0x004fea0003900000 */
[----:B------:R-:W2:Y:S02]  /*9480*/  @!P0 SYNCS.PHASECHK.TRANS64 P0, [R5+URZ+0x8], R6 ;  /* 0x00000806050085a7 */ /* 0x000ea400080010ff */
[----:B--2---:R-:W-:Y:S05]  /*9490*/  @!P0 BRA `(.L_x_62) ;  /* 0xfffffffc00ec8947 */ /* 0x004fea000383ffff */
[----:B------:R-:W-:Y:S05]  /*94a0*/  BRA `(.L_x_61) ;  /* 0xffffffa000447947 */ /* 0x000fea000383ffff */
.L_x_64:
[----:B------:R-:W-:Y:S01]  /*94b0*/  BSSY B0, `(.L_x_164) ;  /* 0x0000006000007945 */ /* 0x000fe20003800000 */
[----:B------:R-:W-:-:S07]  /*94c0*/  MOV R15, 0xffffffff ;  /* 0xffffffff000f7802 */ /* 0x000fce0000000f00 */
[----:B-1---5:R-:W-:Y:S05]  /*94d0*/  WARPSYNC.COLLECTIVE R15, `(.L_x_165) ;  /* 0x000000000f0c7348 */ /* 0x022fea0003c00000 */
[----:B------:R-:W-:Y:S02]  /*94e0*/  ELECT P6, UR79, PT ;  /* 0x00000000004f782f */ /* 0x000fe400038c0000 */
[----:B------:R-:W-:Y:S01]  /*94f0*/  MOV R14, UR79 ;  /* 0x0000004f000e7c02 */ /* 0x000fe20008000f00 */
[----:B-1---5:R-:W-:Y:S10]  /*9500*/  ENDCOLLECTIVE ;  /* 0x000000000000791b */ /* 0x022ff40003800000 */
.L_x_165:
[----:B------:R-:W-:Y:S05]  /*9510*/  BSYNC B0 ;  /* 0x0000000000007941 */ /* 0x000fea0003800000 */
.L_x_164:
[----:B------:R-:W-:Y:S05]  /*9520*/  BRA `(.L_x_166) ;  /* 0xffffffa000747947 */ /* 0x000fea000383ffff */
.L_x_66:
[----:B-1----:R-:W-:-:S04]  /*9530*/  MOV R0, UR5 ;  /* 0x0000000500007c02 */ /* 0x002fc80008000f00 */
[----:B------:R1:W2:Y:S03]  /*9540*/  SYNCS.PHASECHK.TRANS64.TRYWAIT P0, [R0+URZ+0x8], R4 ;  /* 0x00000804000075a7 */ /* 0x0002a600080011ff */
[----:B--2---:R-:W-:Y:S05]  /*9550*/  @!P0 NANOSLEEP.SYNCS 0x989680 ;  /* 0x009896800000895d */ /* 0x004fea0003900000 */
[----:B------:R-:W2:Y:S02]  /*9560*/  @!P0 SYNCS.PHASECHK.TRANS64 P0, [R0+URZ+0x8], R4 ;  /* 0x00000804000085a7 */ /* 0x000ea400080010ff */
[----:B--2---:R-:W-:Y:S05]  /*9570*/  @!P0 BRA `(.L_x_66) ;  /* 0xfffffffc00ec8947 */ /* 0x004fea000383ffff */
[----:B------:R-:W-:Y:S05]  /*9580*/  BRA `(.L_x_65) ;  /* 0xffffffa000787947 */ /* 0x000fea000383ffff */
.L_x_67:
[----:B-1----:R1:W2:Y:S02]  /*9590*/  SYNCS.PHASECHK.TRANS64.TRYWAIT P0, [R0+URZ+0x90], R4 ;  /* 0x00009004000075a7 */ /* 0x0022a400080011ff */
[----:B--2---:R-:W-:Y:S05]  /*95a0*/  @!P0 NANOSLEEP.SYNCS 0x989680 ;  /* 0x009896800000895d */ /* 0x004fea0003900000 */
[----:B------:R-:W2:Y:S02]  /*95b0*/  @!P0 SYNCS.PHASECHK.TRANS64 P0, [R0+URZ+0x90], R4 ;  /* 0x00009004000085a7 */ /* 0x000ea400080010ff */
[----:B--2---:R-:W-:Y:S05]  /*95c0*/  @!P0 BRA `(.L_x_67) ;  /* 0xfffffffc00f08947 */ /* 0x004fea000383ffff */
[----:B------:R-:W-:Y:S05]  /*95d0*/  BRA `(.L_x_167) ;  /* 0xffffffa400607947 */ /* 0x000fea000383ffff */
.L_x_69:
[----:B------:R-:W-:-:S07]  /*95e0*/  MOV R0, UR31 ;  /* 0x0000001f00007c02 */ /* 0x000fce0008000f00 */
.L_x_168:
[----:B-1----:R1:W2:Y:S02]  /*95f0*/  SYNCS.PHASECHK.TRANS64.TRYWAIT P0, [R0+URZ+0xd0], R4 ;  /* 0x0000d004000075a7 */ /* 0x0022a400080011ff */
[----:B--2---:R-:W-:Y:S05]  /*9600*/  @!P0 NANOSLEEP.SYNCS 0x989680 ;  /* 0x009896800000895d */ /* 0x004fea0003900000 */
[----:B------:R-:W2:Y:S02]  /*9610*/  @!P0 SYNCS.PHASECHK.TRANS64 P0, [R0+URZ+0xd0], R4 ;  /* 0x0000d004000085a7 */ /* 0x000ea400080010ff */
[----:B--2---:R-:W-:Y:S05]  /*9620*/  @!P0 BRA `(.L_x_168) ;  /* 0xfffffffc00f08947 */ /* 0x004fea000383ffff */
[----:B------:R-:W-:Y:S05]  /*9630*/  BRA `(.L_x_169) ;  /* 0xffffffa400ac7947 */ /* 0x000fea000383ffff */
.L_x_72:
[----:B------:R-:W-:Y:S07]  /*9640*/  MOV R0, UR5 ;  /* 0x0000000500007c02 */ /* 0x000fee0008000f00 */
.L_x_170:
[----:B-1----:R1:W2:Y:S02]  /*9650*/  SYNCS.PHASECHK.TRANS64.TRYWAIT P0, [R0+URZ], R4 ;  /* 0x00000004000075a7 */ /* 0x0022a400080011ff */
[----:B--2---:R-:W-:Y:S05]  /*9660*/  @!P0 NANOSLEEP.SYNCS 0x989680 ;  /* 0x009896800000895d */ /* 0x004fea0003900000 */
[----:B------:R-:W2:Y:S02]  /*9670*/  @!P0 SYNCS.PHASECHK.TRANS64 P0, [R0+URZ], R4 ;  /* 0x00000004000085a7 */ /* 0x000ea400080010ff */
[----:B--2---:R-:W-:Y:S05]  /*9680*/  @!P0 BRA `(.L_x_170) ;  /* 0xfffffffc00f08947 */ /* 0x004fea000383ffff */
[----:B------:R-:W-:Y:S05]  /*9690*/  BRA `(.L_x_71) ;  /* 0xffffffa400c07947 */ /* 0x000fea000383ffff */
.L_x_76:
[----:B-1----:R-:W-:-:S07]  /*96a0*/  MOV R0, UR4 ;  /* 0x0000000400007c02 */ /* 0x002fce0008000f00 */
.L_x_171:
[----:B-1----:R1:W2:Y:S02]  /*96b0*/  SYNCS.PHASECHK.TRANS64.TRYWAIT P0, [R0+URZ], R2 ;  /* 0x00000002000075a7 */ /* 0x0022a400080011ff */
[----:B--2---:R-:W-:Y:S05]  /*96c0*/  @!P0 NANOSLEEP.SYNCS 0x989680 ;  /* 0x009896800000895d */ /* 0x004fea0003900000 */
[----:B------:R-:W2:Y:S02]  /*96d0*/  @!P0 SYNCS.PHASECHK.TRANS64 P0, [R0+URZ], R2 ;  /* 0x00000002000085a7 */ /* 0x000ea400080010ff */
[----:B--2---:R-:W-:Y:S05]  /*96e0*/  @!P0 BRA `(.L_x_171) ;  /* 0xfffffffc00f08947 */ /* 0x004fea000383ffff */
[----:B------:R-:W-:Y:S05]  /*96f0*/  BRA `(.L_x_172) ;  /* 0xffffffa800b47947 */ /* 0x000fea000383ffff */
.L_x_77:
[----:B------:R-:W-:-:S07]  /*9700*/  MOV R0, UR5 ;  /* 0x0000000500007c02 */ /* 0x000fce0008000f00 */
.L_x_173:
[----:B-1----:R1:W2:Y:S02]  /*9710*/  SYNCS.PHASECHK.TRANS64.TRYWAIT P0, [R0+URZ], R3 ;  /* 0x00000003000075a7 */ /* 0x0022a400080011ff */
[----:B--2---:R-:W-:Y:S05]  /*9720*/  @!P0 NANOSLEEP.SYNCS 0x989680 ;  /* 0x009896800000895d */ /* 0x004fea0003900000 */
[----:B------:R-:W2:Y:S02]  /*9730*/  @!P0 SYNCS.PHASECHK.TRANS64 P0, [R0+URZ], R3 ;  /* 0x00000003000085a7 */ /* 0x000ea400080010ff */
[----:B--2---:R-:W-:Y:S05]  /*9740*/  @!P0 BRA `(.L_x_173) ;  /* 0xfffffffc00f08947 */ /* 0x004fea000383ffff */
[----:B------:R-:W-:Y:S05]  /*9750*/  BRA `(.L_x_174) ;  /* 0xffffffa800c07947 */ /* 0x000fea000383ffff */
.L_x_78:
[----:B------:R-:W-:-:S07]  /*9760*/  MOV R0, UR5 ;  /* 0x0000000500007c02 */ /* 0x000fce0008000f00 */
.L_x_175:
[----:B-1----:R1:W2:Y:S02]  /*9770*/  SYNCS.PHASECHK.TRANS64.TRYWAIT P0, [R0+URZ], R3 ;  /* 0x00000003000075a7 */ /* 0x0022a400080011ff */
[----:B--2---:R-:W-:Y:S05]  /*9780*/  @!P0 NANOSLEEP.SYNCS 0x989680 ;  /* 0x009896800000895d */ /* 0x004fea0003900000 */
[----:B------:R-:W2:Y:S02]  /*9790*/  @!P0 SYNCS.PHASECHK.TRANS64 P0, [R0+URZ], R3 ;  /* 0x00000003000085a7 */ /* 0x000ea400080010ff */
[----:B--2---:R-:W-:Y:S05]  /*97a0*/  @!P0 BRA `(.L_x_175) ;  /* 0xfffffffc00f08947 */ /* 0x004fea000383ffff */
[----:B------:R-:W-:Y:S05]  /*97b0*/  BRA `(.L_x_176) ;  /* 0xffffffa800cc7947 */ /* 0x000fea000383ffff */
.L_x_81:
[----:B------:R-:W-:-:S07]  /*97c0*/  MOV R0, UR26 ;  /* 0x0000001a00007c02 */ /* 0x000fce0008000f00 */
.L_x_177:
[----:B-1----:R1:W2:Y:S02]  /*97d0*/  SYNCS.PHASECHK.TRANS64.TRYWAIT P1, [R0+URZ+0x110], R2 ;  /* 0x00011002000075a7 */ /* 0x0022a400080211ff */
[----:B--2---:R-:W-:Y:S05]  /*97e0*/  @!P1 NANOSLEEP.SYNCS 0x989680 ;  /* 0x009896800000995d */ /* 0x004fea0003900000 */
[----:B------:R-:W2:Y:S02]  /*97f0*/  @!P1 SYNCS.PHASECHK.TRANS64 P1, [R0+URZ+0x110], R2 ;  /* 0x00011002000095a7 */ /* 0x000ea400080210ff */
[----:B--2---:R-:W-:Y:S05]  /*9800*/  @!P1 BRA `(.L_x_177) ;  /* 0xfffffffc00f09947 */ /* 0x004fea000383ffff */
[----:B------:R-:W-:Y:S05]  /*9810*/  BRA `(.L_x_178) ;  /* 0xffffffac00187947 */ /* 0x000fea000383ffff */
.L_x_86:
[----:B--2---:R2:W3:Y:S02]  /*9820*/  SYNCS.PHASECHK.TRANS64.TRYWAIT P0, [R12+URZ+0x90], R0 ;  /* 0x000090000c0075a7 */ /* 0x0044e400080011ff */
[----:B---3--:R-:W-:Y:S05]  /*9830*/  @!P0 NANOSLEEP.SYNCS 0x989680 ;  /* 0x009896800000895d */ /* 0x008fea0003900000 */
[----:B------:R-:W3:Y:S02]  /*9840*/  @!P0 SYNCS.PHASECHK.TRANS64 P0, [R12+URZ+0x90], R0 ;  /* 0x000090000c0085a7 */ /* 0x000ee400080010ff */
[----:B---3--:R-:W-:Y:S05]  /*9850*/  @!P0 BRA `(.L_x_86) ;  /* 0xfffffffc00f08947 */ /* 0x008fea000383ffff */
[----:B------:R-:W-:Y:S05]  /*9860*/  BRA `(.L_x_179) ;  /* 0xffffffb000407947 */ /* 0x000fea000383ffff */
.L_x_89:
[----:B-1----:R-:W-:Y:S07]  /*9870*/  MOV R0, UR21 ;  /* 0x0000001500007c02 */ /* 0x002fee0008000f00 */
.L_x_180:
[----:B-1----:R1:W2:Y:S02]  /*9880*/  SYNCS.PHASECHK.TRANS64.TRYWAIT P2, [R0+URZ+0x88], R6 ;  /* 0x00008806000075a7 */ /* 0x0022a400080411ff */
[----:B--2---:R-:W-:Y:S05]  /*9890*/  @!P2 NANOSLEEP.SYNCS 0x989680 ;  /* 0x009896800000a95d */ /* 0x004fea0003900000 */
[----:B------:R-:W2:Y:S02]  /*98a0*/  @!P2 SYNCS.PHASECHK.TRANS64 P2, [R0+URZ+0x88], R6 ;  /* 0x000088060000a5a7 */ /* 0x000ea400080410ff */
[----:B--2---:R-:W-:Y:S05]  /*98b0*/  @!P2 BRA `(.L_x_180) ;  /* 0xfffffffc00f0a947 */ /* 0x004fea000383ffff */
[----:B------:R-:W-:Y:S05]  /*98c0*/  BRA `(.L_x_88) ;  /* 0xffffffb400a87947 */ /* 0x000fea000383ffff */
.L_x_92:
[----:B------:R-:W-:Y:S07]  /*98d0*/  MOV R0, UR21 ;  /* 0x0000001500007c02 */ /* 0x000fee0008000f00 */
.L_x_181:
[----:B-1----:R1:W2:Y:S02]  /*98e0*/  SYNCS.PHASECHK.TRANS64.TRYWAIT P0, [R0+URZ+0x60], R9 ;  /* 0x00006009000075a7 */ /* 0x0022a400080011ff */
[----:B--2---:R-:W-:Y:S05]  /*98f0*/  @!P0 NANOSLEEP.SYNCS 0x989680 ;  /* 0x009896800000895d */ /* 0x004fea0003900000 */
[----:B------:R-:W2:Y:S02]  /*9900*/  @!P0 SYNCS.PHASECHK.TRANS64 P0, [R0+URZ+0x60], R9 ;  /* 0x00006009000085a7 */ /* 0x000ea400080010ff */
[----:B--2---:R-:W-:Y:S05]  /*9910*/  @!P0 BRA `(.L_x_181) ;  /* 0xfffffffc00f08947 */ /* 0x004fea000383ffff */
[----:B------:R-:W-:Y:S05]  /*9920*/  BRA `(.L_x_182) ;  /* 0xffffffb800047947 */ /* 0x000fea000383ffff */
.L_x_93:
[----:B------:R-:W-:Y:S07]  /*9930*/  MOV R0, UR21 ;  /* 0x0000001500007c02 */ /* 0x000fee0008000f00 */
.L_x_183:
[----:B-1----:R1:W2:Y:S02]  /*9940*/  SYNCS.PHASECHK.TRANS64.TRYWAIT P0, [R0+URZ+0x68], R9 ;  /* 0x00006809000075a7 */ /* 0x0022a400080011ff */
[----:B--2---:R-:W-:Y:S05]  /*9950*/  @!P0 NANOSLEEP.SYNCS 0x989680 ;  /* 0x009896800000895d */ /* 0x004fea0003900000 */
[----:B------:R-:W2:Y:S02]  /*9960*/  @!P0 SYNCS.PHASECHK.TRANS64 P0, [R0+URZ+0x68], R9 ;  /* 0x00006809000085a7 */ /* 0x000ea400080010ff */
[----:B--2---:R-:W-:Y:S05]  /*9970*/  @!P0 BRA `(.L_x_183) ;  /* 0xfffffffc00f08947 */ /* 0x004fea000383ffff */
[----:B------:R-:W-:Y:S05]  /*9980*/  BRA `(.L_x_184) ;  /* 0xffffffb800607947 */ /* 0x000fea000383ffff */
.L_x_94:
[----:B------:R-:W-:Y:S07]  /*9990*/  MOV R0, UR21 ;  /* 0x0000001500007c02 */ /* 0x000fee0008000f00 */
.L_x_185:
[----:B-1----:R1:W2:Y:S02]  /*99a0*/  SYNCS.PHASECHK.TRANS64.TRYWAIT P0, [R0+URZ+0x70], R9 ;  /* 0x00007009000075a7 */ /* 0x0022a400080011ff */
[----:B--2---:R-:W-:Y:S05]  /*99b0*/  @!P0 NANOSLEEP.SYNCS 0x989680 ;  /* 0x009896800000895d */ /* 0x004fea0003900000 */
[----:B------:R-:W2:Y:S02]  /*99c0*/  @!P0 SYNCS.PHASECHK.TRANS64 P0, [R0+URZ+0x70], R9 ;  /* 0x00007009000085a7 */ /* 0x000ea400080010ff */
[----:B--2---:R-:W-:Y:S05]  /*99d0*/  @!P0 BRA `(.L_x_185) ;  /* 0xfffffffc00f08947 */ /* 0x004fea000383ffff */
[----:B------:R-:W-:Y:S05]  /*99e0*/  BRA `(.L_x_186) ;  /* 0xffffffb800bc7947 */ /* 0x000fea000383ffff */
.L_x_95:
[----:B------:R-:W-:Y:S07]  /*99f0*/  MOV R0, UR21 ;  /* 0x0000001500007c02 */ /* 0x000fee0008000f00 */
.L_x_187:
[----:B-1----:R1:W2:Y:S02]  /*9a00*/  SYNCS.PHASECHK.TRANS64.TRYWAIT P0, [R0+URZ+0x78], R9 ;  /* 0x00007809000075a7 */ /* 0x0022a400080011ff */
[----:B--2---:R-:W-:Y:S05]  /*9a10*/  @!P0 NANOSLEEP.SYNCS 0x989680 ;  /* 0x009896800000895d */ /* 0x004fea0003900000 */
[----:B------:R-:W2:Y:S02]  /*9a20*/  @!P0 SYNCS.PHASECHK.TRANS64 P0, [R0+URZ+0x78], R9 ;  /* 0x00007809000085a7 */ /* 0x000ea400080010ff */
[----:B--2---:R-:W-:Y:S05]  /*9a30*/  @!P0 BRA `(.L_x_187) ;  /* 0xfffffffc00f08947 */ /* 0x004fea000383ffff */
[----:B------:R-:W-:Y:S05]  /*9a40*/  BRA `(.L_x_188) ;  /* 0xffffffbc00187947 */ /* 0x000fea000383ffff */
.L_x_97:
[----:B------:R-:W-:-:S07]  /*9a50*/  MOV R0, UR21 ;  /* 0x0000001500007c02 */ /* 0x000fce0008000f00 */
.L_x_189:
[----:B-1----:R1:W3:Y:S02]  /*9a60*/  SYNCS.PHASECHK.TRANS64.TRYWAIT P0, [R0+URZ+0x60], R2 ;  /* 0x00006002000075a7 */ /* 0x0022e400080011ff */
[----:B---3--:R-:W-:Y:S05]  /*9a70*/  @!P0 NANOSLEEP.SYNCS 0x989680 ;  /* 0x009896800000895d */ /* 0x008fea0003900000 */
[----:B------:R-:W3:Y:S02]  /*9a80*/  @!P0 SYNCS.PHASECHK.TRANS64 P0, [R0+URZ+0x60], R2 ;  /* 0x00006002000085a7 */ /* 0x000ee400080010ff */
[----:B---3--:R-:W-:Y:S05]  /*9a90*/  @!P0 BRA `(.L_x_189) ;  /* 0xfffffffc00f08947 */ /* 0x008fea000383ffff */
[----:B------:R-:W-:Y:S05]  /*9aa0*/  BRA `(.L_x_190) ;  /* 0xffffffbc00a47947 */ /* 0x000fea000383ffff */
.L_x_98:
[----:B-1----:R-:W-:-:S07]  /*9ab0*/  MOV R0, UR21 ;  /* 0x0000001500007c02 */ /* 0x002fce0008000f00 */
.L_x_191:
[----:B-1----:R1:W3:Y:S02]  /*9ac0*/  SYNCS.PHASECHK.TRANS64.TRYWAIT P0, [R0+URZ+0x68], R2 ;  /* 0x00006802000075a7 */ /* 0x0022e400080011ff */
[----:B---3--:R-:W-:Y:S05]  /*9ad0*/  @!P0 NANOSLEEP.SYNCS 0x989680 ;  /* 0x009896800000895d */ /* 0x008fea0003900000 */
[----:B------:R-:W3:Y:S02]  /*9ae0*/  @!P0 SYNCS.PHASECHK.TRANS64 P0, [R0+URZ+0x68], R2 ;  /* 0x00006802000085a7 */ /* 0x000ee400080010ff */
[----:B---3--:R-:W-:Y:S05]  /*9af0*/  @!P0 BRA `(.L_x_191) ;  /* 0xfffffffc00f08947 */ /* 0x008fea000383ffff */
[----:B------:R-:W-:Y:S05]  /*9b00*/  BRA `(.L_x_192) ;  /* 0xffffffbc00947947 */ /* 0x000fea000383ffff */
.L_x_99:
[----:B-1----:R-:W-:-:S07]  /*9b10*/  MOV R0, UR21 ;  /* 0x0000001500007c02 */ /* 0x002fce0008000f00 */
.L_x_193:
[----:B-1----:R1:W3:Y:S02]  /*9b20*/  SYNCS.PHASECHK.TRANS64.TRYWAIT P0, [R0+URZ+0x70], R2 ;  /* 0x00007002000075a7 */ /* 0x0022e400080011ff */
[----:B---3--:R-:W-:Y:S05]  /*9b30*/  @!P0 NANOSLEEP.SYNCS 0x989680 ;  /* 0x009896800000895d */ /* 0x008fea0003900000 */
[----:B------:R-:W3:Y:S02]  /*9b40*/  @!P0 SYNCS.PHASECHK.TRANS64 P0, [R0+URZ+0x70], R2 ;  /* 0x00007002000085a7 */ /* 0x000ee400080010ff */
[----:B---3--:R-:W-:Y:S05]  /*9b50*/  @!P0 BRA `(.L_x_193) ;  /* 0xfffffffc00f08947 */ /* 0x008fea000383ffff */
[----:B------:R-:W-:Y:S05]  /*9b60*/  BRA `(.L_x_194) ;  /* 0xffffffbc00847947 */ /* 0x000fea000383ffff */
.L_x_101:
[----:B--2---:R2:W3:Y:S02]  /*9b70*/  SYNCS.PHASECHK.TRANS64.TRYWAIT P0, [R3+URZ+0x90], R0 ;  /* 0x00009000030075a7 */ /* 0x0044e400080011ff */
[----:B---3--:R-:W-:Y:S05]  /*9b80*/  @!P0 NANOSLEEP.SYNCS 0x989680 ;  /* 0x009896800000895d */ /* 0x008fea0003900000 */
[----:B------:R-:W3:Y:S02]  /*9b90*/  @!P0 SYNCS.PHASECHK.TRANS64 P0, [R3+URZ+0x90], R0 ;  /* 0x00009000030085a7 */ /* 0x000ee400080010ff */
[----:B---3--:R-:W-:Y:S05]  /*9ba0*/  @!P0 BRA `(.L_x_101) ;  /* 0xfffffffc00f08947 */ /* 0x008fea000383ffff */
[----:B------:R-:W-:Y:S05]  /*9bb0*/  BRA `(.L_x_195) ;  /* 0xffffffc000487947 */ /* 0x000fea000383ffff */
.L_x_112:
[----:B-1----:R-:W-:Y:S04]  /*9bc0*/  MOV R2, UR43 ;  /* 0x0000002b00027c02 */ /* 0x002fe80008000f00 */
[----:B------:R1:W2:Y:S03]  /*9bd0*/  SYNCS.PHASECHK.TRANS64.TRYWAIT P0, [R2+URZ+0x40], R3 ;  /* 0x00004003020075a7 */ /* 0x0002a600080011ff */
[----:B--2---:R-:W-:Y:S05]  /*9be0*/  @!P0 NANOSLEEP.SYNCS 0x989680 ;  /* 0x009896800000895d */ /* 0x004fea0003900000 */
[----:B------:R-:W2:Y:S02]  /*9bf0*/  @!P0 SYNCS.PHASECHK.TRANS64 P0, [R2+URZ+0x40], R3 ;  /* 0x00004003020085a7 */ /* 0x000ea400080010ff */
[----:B--2---:R-:W-:Y:S05]  /*9c00*/  @!P0 BRA `(.L_x_112) ;  /* 0xfffffffc00ec8947 */ /* 0x004fea000383ffff */
[----:B------:R-:W-:Y:S05]  /*9c10*/  BRA `(.L_x_111) ;  /* 0xffffffcc00987947 */ /* 0x000fea000383ffff */
.L_x_114:
[----:B-1----:R1:W3:Y:S02]  /*9c20*/  SYNCS.PHASECHK.TRANS64.TRYWAIT P1, [R54+URZ+0xb0], R0 ;  /* 0x0000b000360075a7 */ /* 0x0022e400080211ff */
[----:B---3--:R-:W-:Y:S05]  /*9c30*/  @!P1 NANOSLEEP.SYNCS 0x989680 ;  /* 0x009896800000995d */ /* 0x008fea0003900000 */
[----:B------:R-:W3:Y:S02]  /*9c40*/  @!P1 SYNCS.PHASECHK.TRANS64 P1, [R54+URZ+0xb0], R0 ;  /* 0x0000b000360095a7 */ /* 0x000ee400080210ff */
[----:B---3--:R-:W-:Y:S05]  /*9c50*/  @!P1 BRA `(.L_x_114) ;  /* 0xfffffffc00f09947 */ /* 0x008fea000383ffff */
[----:B------:R-:W-:Y:S05]  /*9c60*/  BRA `(.L_x_113) ;  /* 0xffffffcc00b87947 */ /* 0x000fea000383ffff */
.L_x_123:
[----:B--2---:R2:W3:Y:S02]  /*9c70*/  SYNCS.PHASECHK.TRANS64.TRYWAIT P0, [R2+URZ+0x40], R0 ;  /* 0x00004000020075a7 */ /* 0x0044e400080011ff */
[----:B---3--:R-:W-:Y:S05]  /*9c80*/  @!P0 NANOSLEEP.SYNCS 0x989680 ;  /* 0x009896800000895d */ /* 0x008fea0003900000 */
[----:B------:R-:W3:Y:S02]  /*9c90*/  @!P0 SYNCS.PHASECHK.TRANS64 P0, [R2+URZ+0x40], R0 ;  /* 0x00004000020085a7 */ /* 0x000ee400080010ff */
[----:B---3--:R-:W-:Y:S05]  /*9ca0*/  @!P0 BRA `(.L_x_123) ;  /* 0xfffffffc00f08947 */ /* 0x008fea000383ffff */
[----:B------:R-:W-:Y:S05]  /*9cb0*/  BRA `(.L_x_122) ;  /* 0xffffffd400c87947 */ /* 0x000fea000383ffff */
.L_x_131:
[----:B--2---:R2:W3:Y:S02]  /*9cc0*/  SYNCS.PHASECHK.TRANS64.TRYWAIT P0, [R2+URZ+0x40], R4 ;  /* 0x00004004020075a7 */ /* 0x0044e400080011ff */
[----:B---3--:R-:W-:Y:S05]  /*9cd0*/  @!P0 NANOSLEEP.SYNCS 0x989680 ;  /* 0x009896800000895d */ /* 0x008fea0003900000 */
[----:B------:R-:W3:Y:S02]  /*9ce0*/  @!P0 SYNCS.PHASECHK.TRANS64 P0, [R2+URZ+0x40], R4 ;  /* 0x00004004020085a7 */ /* 0x000ee400080010ff */
[----:B---3--:R-:W-:Y:S05]  /*9cf0*/  @!P0 BRA `(.L_x_131) ;  /* 0xfffffffc00f08947 */ /* 0x008fea000383ffff */
[----:B------:R-:W-:Y:S05]  /*9d00*/  BRA `(.L_x_130) ;  /* 0xffffffdc00e87947 */ /* 0x000fea000383ffff */
.L_x_139:
[----:B--2---:R2:W3:Y:S02]  /*9d10*/  SYNCS.PHASECHK.TRANS64.TRYWAIT P0, [R3+URZ+0x40], R0 ;  /* 0x00004000030075a7 */ /* 0x0044e400080011ff */
[----:B---3--:R-:W-:Y:S05]  /*9d20*/  @!P0 NANOSLEEP.SYNCS 0x989680 ;  /* 0x009896800000895d */ /* 0x008fea0003900000 */
[----:B------:R-:W3:Y:S02]  /*9d30*/  @!P0 SYNCS.PHASECHK.TRANS64 P0, [R3+URZ+0x40], R0 ;  /* 0x00004000030085a7 */ /* 0x000ee400080010ff */
[----:B---3--:R-:W-:Y:S05]  /*9d40*/  @!P0 BRA `(.L_x_139) ;  /* 0xfffffffc00f08947 */ /* 0x008fea000383ffff */
[----:B------:R-:W-:Y:S05]  /*9d50*/  BRA `(.L_x_138) ;  /* 0xffffffe800087947 */ /* 0x000fea000383ffff */
        .weak           $__internal_0_$__cuda_sm10x_tcgen05_guardrail_trap_col_being_dealloced_not_returned_by_alloc
        .type           $__internal_0_$__cuda_sm10x_tcgen05_guardrail_trap_col_being_dealloced_not_returned_by_alloc,@function
        .size           $__internal_0_$__cuda_sm10x_tcgen05_guardrail_trap_col_being_dealloced_not_returned_by_alloc,($__internal_1_$__cuda_sm10x_tcgen05_guardrail_trap_phase_invalid_during_alloc - $__internal_0_$__cuda_sm10x_tcgen05_guardrail_trap_col_being_dealloced_not_returned_by_alloc)
$__internal_0_$__cuda_sm10x_tcgen05_guardrail_trap_col_being_dealloced_not_returned_by_alloc:
[----:B------:R-:W-:Y:S05]  /*9d60*/  BPT.TRAP 0x1 ;  /* 0x000000040000795c */ /* 0x000fea0000300000 */
[----:B------:R-:W-:-:S04]  /*9d70*/  HFMA2 R3, -RZ, RZ, 0, 0 ;  /* 0x00000000ff037431 */ /* 0x000fc800000001ff */
[----:B------:R-:W-:Y:S05]  /*9d80*/  RET.REL.NODEC R2 `(_ZN7cutlass13device_kernelINS_4gemm6kernel13GemmUniversalIN4cute5tupleIJiiiiEEENS1_10collective13CollectiveMmaINS1_35MainloopSm100TmaUmmaWarpSpecializedILi4ELi2ELi4ENS5_IJNS4_1CILi4EEESB_NSA_ILi1EEEEEEEENS5_IJNSA_ILi128EEESF_NSA_ILi64EEEEEENS_6half_tENS5_IJlSC_lEEESI_NS5_IJSC_llEEENS4_8TiledMMAINS4_8MMA_AtomIJNS4_26SM100_MMA_F16BF16_2x1SM_SSISI_SI_fLi128ELi128ELNS4_4UMMA5MajorE0ELSP_1ELNSO_7ScaleInE0ELSQ_0EEEEEENS4_6LayoutINS5_IJSC_SC_SC_EEENS5_IJNSA_ILi0EEESV_SV_EEEEENS5_IJNS4_10UnderscoreESY_SY_EEEEENS4_28SM100_TMA_2SM_LOAD_MULTICASTENS4_14ComposedLayoutINS4_7SwizzleILi3ELi4ELi3EEENS4_18smem_ptr_flag_bitsILi16EEENST_INS5_IJNSA_ILi8EEESG_EEENS5_IJSG_SC_EEEEEEEvNS4_8identityES11_NS12_IS14_S16_NST_INS5_IJSG_S17_EEENS5_IJSC_SG_EEEEEEEvS1C_EENS_8epilogue10collective18CollectiveEpilogueINS1I_23Sm100TmaWarpSpecializedILi4ELi2ELi16ELb1ELb0EEEJNS5_IJSG_SF_SG_EEENS5_IJNST_ISG_SC_EENST_INS5_IJNSA_ILi16EEENSA_ILi2EEEEEES1E_EEEEESI_SJ_SI_SJ_NS1I_6fusion15FusionCallbacksIS1M_NS1U_17LinearCombinationISI_fSI_fLNS_15FloatRoundStyleE2EEES1N_S1T_JEEENS4_5SM1004TMEM4LOAD26SM100_TMEM_LOAD_32dp32b16xENS4_13SM90_TMA_LOADENS12_INS13_ILi1ELi4ELi3EEES16_NST_INS5_IJS17_S1P_EEENS5_IJS1P_SC_EEEEEEENS4_39AutoVectorizingCopyWithAssumedAlignmentILi128EEENS4_14SM90_TMA_STOREES29_S2B_S2B_EEEvvEEEEvNT_6ParamsE) ;  /* 0xffffff60029c7950 */ /* 0x000fea0003c3ffff */
        .weak           $__internal_1_$__cuda_sm10x_tcgen05_guardrail_trap_phase_invalid_during_alloc
        .type           $__internal_1_$__cuda_sm10x_tcgen05_guardrail_trap_phase_invalid_during_alloc,@function
        .size           $__internal_1_$__cuda_sm10x_tcgen05_guardrail_trap_phase_invalid_during_alloc,($__internal_2_$__cuda_sm10x_tcgen05_guardrail_trap_unallocated_columns_being_dealloced - $__internal_1_$__cuda_sm10x_tcgen05_guardrail_trap_phase_invalid_during_alloc)
$__internal_1_$__cuda_sm10x_tcgen05_guardrail_trap_phase_invalid_during_alloc:
[----:B------:R-:W-:Y:S05]  /*9d90*/  BPT.TRAP 0x1 ;  /* 0x000000040000795c */ /* 0x000fea0000300000 */
[----:B------:R-:W-:-:S04]  /*9da0*/  MOV R5, 0x0 ;  /* 0x0000000000057802 */ /* 0x000fc80000000f00 */
[----:B------:R-:W-:Y:S05]  /*9db0*/  RET.REL.NODEC R4 `(_ZN7cutlass13device_kernelINS_4gemm6kernel13GemmUniversalIN4cute5tupleIJiiiiEEENS1_10collective13CollectiveMmaINS1_35MainloopSm100TmaUmmaWarpSpecializedILi4ELi2ELi4ENS5_IJNS4_1CILi4EEESB_NSA_ILi1EEEEEEEENS5_IJNSA_ILi128EEESF_NSA_ILi64EEEEEENS_6half_tENS5_IJlSC_lEEESI_NS5_IJSC_llEEENS4_8TiledMMAINS4_8MMA_AtomIJNS4_26SM100_MMA_F16BF16_2x1SM_SSISI_SI_fLi128ELi128ELNS4_4UMMA5MajorE0ELSP_1ELNSO_7ScaleInE0ELSQ_0EEEEEENS4_6LayoutINS5_IJSC_SC_SC_EEENS5_IJNSA_ILi0EEESV_SV_EEEEENS5_IJNS4_10UnderscoreESY_SY_EEEEENS4_28SM100_TMA_2SM_LOAD_MULTICASTENS4_14ComposedLayoutINS4_7SwizzleILi3ELi4ELi3EEENS4_18smem_ptr_flag_bitsILi16EEENST_INS5_IJNSA_ILi8EEESG_EEENS5_IJSG_SC_EEEEEEEvNS4_8identityES11_NS12_IS14_S16_NST_INS5_IJSG_S17_EEENS5_IJSC_SG_EEEEEEEvS1C_EENS_8epilogue10collective18CollectiveEpilogueINS1I_23Sm100TmaWarpSpecializedILi4ELi2ELi16ELb1ELb0EEEJNS5_IJSG_SF_SG_EEENS5_IJNST_ISG_SC_EENST_INS5_IJNSA_ILi16EEENSA_ILi2EEEEEES1E_EEEEESI_SJ_SI_SJ_NS1I_6fusion15FusionCallbacksIS1M_NS1U_17LinearCombinationISI_fSI_fLNS_15FloatRoundStyleE2EEES1N_S1T_JEEENS4_5SM1004TMEM4LOAD26SM100_TMEM_LOAD_32dp32b16xENS4_13SM90_TMA_LOADENS12_INS13_ILi1ELi4ELi3EEES16_NST_INS5_IJS17_S1P_EEENS5_IJS1P_SC_EEEEEEENS4_39AutoVectorizingCopyWithAssumedAlignmentILi128EEENS4_14SM90_TMA_STOREES29_S2B_S2B_EEEvvEEEEvNT_6ParamsE) ;  /* 0xffffff6004907950 */ /* 0x000fea0003c3ffff */
        .weak           $__internal_2_$__cuda_sm10x_tcgen05_guardrail_trap_unallocated_columns_being_dealloced
        .type           $__internal_2_$__cuda_sm10x_tcgen05_guardrail_trap_unallocated_columns_being_dealloced,@function
        .size           $__internal_2_$__cuda_sm10x_tcgen05_guardrail_trap_unallocated_columns_being_dealloced,(.L_x_197 - $__internal_2_$__cuda_sm10x_tcgen05_guardrail_trap_unallocated_columns_being_dealloced)
$__internal_2_$__cuda_sm10x_tcgen05_guardrail_trap_unallocated_columns_being_dealloced:
[----:B------:R-:W-:Y:S05]  /*9dc0*/  BPT.TRAP 0x1 ;  /* 0x000000040000795c */ /* 0x000fea0000300000 */
[----:B------:R-:W-:-:S04]  /*9dd0*/  HFMA2 R3, -RZ, RZ, 0, 0 ;  /* 0x00000000ff037431 */ /* 0x000fc800000001ff */
[----:B------:R-:W-:Y:S05]  /*9de0*/  RET.REL.NODEC R2 `(_ZN7cutlass13device_kernelINS_4gemm6kernel13GemmUniversalIN4cute5tupleIJiiiiEEENS1_10collective13CollectiveMmaINS1_35MainloopSm100TmaUmmaWarpSpecializedILi4ELi2ELi4ENS5_IJNS4_1CILi4EEESB_NSA_ILi1EEEEEEEENS5_IJNSA_ILi128EEESF_NSA_ILi64EEEEEENS_6half_tENS5_IJlSC_lEEESI_NS5_IJSC_llEEENS4_8TiledMMAINS4_8MMA_AtomIJNS4_26SM100_MMA_F16BF16_2x1SM_SSISI_SI_fLi128ELi128ELNS4_4UMMA5MajorE0ELSP_1ELNSO_7ScaleInE0ELSQ_0EEEEEENS4_6LayoutINS5_IJSC_SC_SC_EEENS5_IJNSA_ILi0EEESV_SV_EEEEENS5_IJNS4_10UnderscoreESY_SY_EEEEENS4_28SM100_TMA_2SM_LOAD_MULTICASTENS4_14ComposedLayoutINS4_7SwizzleILi3ELi4ELi3EEENS4_18smem_ptr_flag_bitsILi16EEENST_INS5_IJNSA_ILi8EEESG_EEENS5_IJSG_SC_EEEEEEEvNS4_8identityES11_NS12_IS14_S16_NST_INS5_IJSG_S17_EEENS5_IJSC_SG_EEEEEEEvS1C_EENS_8epilogue10collective18CollectiveEpilogueINS1I_23Sm100TmaWarpSpecializedILi4ELi2ELi16ELb1ELb0EEEJNS5_IJSG_SF_SG_EEENS5_IJNST_ISG_SC_EENST_INS5_IJNSA_ILi16EEENSA_ILi2EEEEEES1E_EEEEESI_SJ_SI_SJ_NS1I_6fusion15FusionCallbacksIS1M_NS1U_17LinearCombinationISI_fSI_fLNS_15FloatRoundStyleE2EEES1N_S1T_JEEENS4_5SM1004TMEM4LOAD26SM100_TMEM_LOAD_32dp32b16xENS4_13SM90_TMA_LOADENS12_INS13_ILi1ELi4ELi3EEES16_NST_INS5_IJS17_S1P_EEENS5_IJS1P_SC_EEEEEEENS4_39AutoVectorizingCopyWithAssumedAlignmentILi128EEENS4_14SM90_TMA_STOREES29_S2B_S2B_EEEvvEEEEvNT_6ParamsE) ;  /* 0xffffff6002847950 */ /* 0x000fea0003c3ffff */
.L_x_196:
[----:B------:R-:W-:-:S00]  /*9df0*/  BRA `(.L_x_196) ;  /* 0xfffffffc00fc7947 */ /* 0x000fc0000383ffff */
[----:B------:R-:W-:-:S00]  /*9e00*/  NOP ;  /* 0x0000000000007918 */ /* 0x000fc00000000000 */
[----:B------:R-:W-:-:S00]  /*9e10*/  NOP ;  /* 0x0000000000007918 */ /* 0x000fc00000000000 */
[----:B------:R-:W-:-:S00]  /*9e20*/  NOP ;  /* 0x0000000000007918 */ /* 0x000fc00000000000 */
[----:B------:R-:W-:-:S00]  /*9e30*/  NOP ;  /* 0x0000000000007918 */ /* 0x000fc00000000000 */
[----:B------:R-:W-:-:S00]  /*9e40*/  NOP ;  /* 0x0000000000007918 */ /* 0x000fc00000000000 */
[----:B------:R-:W-:-:S00]  /*9e50*/  NOP ;  /* 0x0000000000007918 */ /* 0x000fc00000000000 */
[----:B------:R-:W-:-:S00]  /*9e60*/  NOP ;  /* 0x0000000000007918 */ /* 0x000fc00000000000 */
[----:B------:R-:W-:-:S00]  /*9e70*/  NOP ;  /* 0x0000000000007918 */ /* 0x000fc00000000000 */
.L_x_197:


//--------------------- .nv.global.init           --------------------------
	.section	.nv.global.init,"aw",@progbits
.nv.global.init:
	.type		$str$27,@object
	.size		$str$27,($str$28 - $str$27)
$str$27:
        /*0000*/ 	.byte	0x28, 0x61, 0x64, 0x64, 0x72, 0x65, 0x73, 0x73, 0x20, 0x26, 0x20, 0x6d, 0x61, 0x73, 0x6b, 0x29
        /*0010*/ 	.byte	0x20, 0x3d, 0x3d, 0x20, 0x30, 0x00
	.type		$str$28,@object
	.size		$str$28,($str$26 - $str$28)
$str$28:
        /*0016*/ 	.byte	0x2f, 0x74, 0x6d, 0x70, 0x2f, 0x63, 0x75, 0x74, 0x6c, 0x61, 0x73, 0x73, 0x5f, 0x73, 0x77, 0x65
        /*0026*/ 	.byte	0x65, 0x70, 0x5f, 0x73, 0x72, 0x63, 0x2f, 0x69, 0x6e, 0x63, 0x6c, 0x75, 0x64, 0x65, 0x2f, 0x63
        /*0036*/ 	.byte	0x75, 0x74, 0x65, 0x2f, 0x70, 0x6f, 0x69, 0x6e, 0x74, 0x65, 0x72, 0x5f, 0x66, 0x6c, 0x61, 0x67
        /*0046*/ 	.byte	0x67, 0x65, 0x64, 0x2e, 0x68, 0x70, 0x70, 0x00
	.type		$str$26,@object
	.size		$str$26,($str$25 - $str$26)
$str$26:
        /*004e*/ 	.byte	0x2f, 0x74, 0x6d, 0x70, 0x2f, 0x63, 0x75, 0x74, 0x6c, 0x61, 0x73, 0x73, 0x5f, 0x73, 0x77, 0x65
        /*005e*/ 	.byte	0x65, 0x70, 0x5f, 0x73, 0x72, 0x63, 0x2f, 0x69, 0x6e, 0x63, 0x6c, 0x75, 0x64, 0x65, 0x2f, 0x63
        /*006e*/ 	.byte	0x75, 0x74, 0x65, 0x2f, 0x61, 0x74, 0x6f, 0x6d, 0x2f, 0x63, 0x6f, 0x70, 0x79, 0x5f, 0x74, 0x72
        /*007e*/ 	.byte	0x61, 0x69, 0x74, 0x73, 0x5f, 0x73, 0x6d, 0x31, 0x30, 0x30, 0x2e, 0x68, 0x70, 0x70, 0x00
	.type		$str$25,@object
	.size		$str$25,(__unnamed_1 - $str$25)
$str$25:
        /*008d*/ 	.byte	0x28, 0x28, 0x75, 0x69, 0x6e, 0x74, 0x33, 0x32, 0x5f, 0x74, 0x28, 0x74, 0x68, 0x72, 0x65, 0x61
        /*009d*/ 	.byte	0x64, 0x49, 0x64, 0x78, 0x2e, 0x78, 0x29, 0x20, 0x2f, 0x20, 0x33, 0x32, 0x29, 0x20, 0x25, 0x20
        /*00ad*/ 	.byte	0x34, 0x29, 0x20, 0x3d, 0x3d, 0x20, 0x28, 0x28, 0x28, 0x74, 0x6d, 0x65, 0x6d, 0x5f, 0x61, 0x64
        /*00bd*/ 	.byte	0x64, 0x72, 0x20, 0x3e, 0x3e, 0x20, 0x31, 0x36, 0x29, 0x20, 0x2f, 0x20, 0x33, 0x32, 0x29, 0x20
        /*00cd*/ 	.byte	0x25, 0x20, 0x34, 0x29, 0x00
	.type		__unnamed_1,@object
	.size		__unnamed_1,(__unnamed_2 - __unnamed_1)
__unnamed_1:
        /*00d2*/ 	.byte	0x61, 0x75, 0x74, 0x6f, 0x20, 0x63, 0x75, 0x74, 0x65, 0x3a, 0x3a, 0x61, 0x73, 0x5f, 0x70, 0x6f
        /* <DEDUP_REMOVED lines=24> */
        /*0262*/ 	.byte	0x34, 0x38, 0x3e, 0x3e, 0x3e, 0x3e, 0x5d, 0x00
	.type		__unnamed_2,@object
	.size		__unnamed_2,(.L_2 - __unnamed_2)
__unnamed_2:
        /* <DEDUP_REMOVED lines=40> */
        /*04ea*/ 	.byte	0x3a, 0x3a, 0x43, 0x3c, 0x30, 0x3e, 0x3e, 0x3e, 0x3e, 0x5d, 0x00
.L_2:


//--------------------- .nv.shared._ZN7cutlass13device_kernelINS_4gemm6kernel13GemmUniversalIN4cute5tupleIJiiiiEEENS1_10collective13CollectiveMmaINS1_35MainloopSm100TmaUmmaWarpSpecializedILi4ELi2ELi4ENS5_IJNS4_1CILi4EEESB_NSA_ILi1EEEEEEEENS5_IJNSA_ILi128EEESF_NSA_ILi64EEEEEENS_6half_tENS5_IJlSC_lEEESI_NS5_IJSC_llEEENS4_8TiledMMAINS4_8MMA_AtomIJNS4_26SM100_MMA_F16BF16_2x1SM_SSISI_SI_fLi128ELi128ELNS4_4UMMA5MajorE0ELSP_1ELNSO_7ScaleInE0ELSQ_0EEEEEENS4_6LayoutINS5_IJSC_SC_SC_EEENS5_IJNSA_ILi0EEESV_SV_EEEEENS5_IJNS4_10UnderscoreESY_SY_EEEEENS4_28SM100_TMA_2SM_LOAD_MULTICASTENS4_14ComposedLayoutINS4_7SwizzleILi3ELi4ELi3EEENS4_18smem_ptr_flag_bitsILi16EEENST_INS5_IJNSA_ILi8EEESG_EEENS5_IJSG_SC_EEEEEEEvNS4_8identityES11_NS12_IS14_S16_NST_INS5_IJSG_S17_EEENS5_IJSC_SG_EEEEEEEvS1C_EENS_8epilogue10collective18CollectiveEpilogueINS1I_23Sm100TmaWarpSpecializedILi4ELi2ELi16ELb1ELb0EEEJNS5_IJSG_SF_SG_EEENS5_IJNST_ISG_SC_EENST_INS5_IJNSA_ILi16EEENSA_ILi2EEEEEES1E_EEEEESI_SJ_SI_SJ_NS1I_6fusion15FusionCallbacksIS1M_NS1U_17LinearCombinationISI_fSI_fLNS_15FloatRoundStyleE2EEES1N_S1T_JEEENS4_5SM1004TMEM4LOAD26SM100_TMEM_LOAD_32dp32b16xENS4_13SM90_TMA_LOADENS12_INS13_ILi1ELi4ELi3EEES16_NST_INS5_IJS17_S1P_EEENS5_IJS1P_SC_EEEEEEENS4_39AutoVectorizingCopyWithAssumedAlignmentILi128EEENS4_14SM90_TMA_STOREES29_S2B_S2B_EEEvvEEEEvNT_6ParamsE --------------------------
	.section	.nv.shared._ZN7cutlass13device_kernelINS_4gemm6kernel13GemmUniversalIN4cute5tupleIJiiiiEEENS1_10collective13CollectiveMmaINS1_35MainloopSm100TmaUmmaWarpSpecializedILi4ELi2ELi4ENS5_IJNS4_1CILi4EEESB_NSA_ILi1EEEEEEEENS5_IJNSA_ILi128EEESF_NSA_ILi64EEEEEENS_6half_tENS5_IJlSC_lEEESI_NS5_IJSC_llEEENS4_8TiledMMAINS4_8MMA_AtomIJNS4_26SM100_MMA_F16BF16_2x1SM_SSISI_SI_fLi128ELi128ELNS4_4UMMA5MajorE0ELSP_1ELNSO_7ScaleInE0ELSQ_0EEEEEENS4_6LayoutINS5_IJSC_SC_SC_EEENS5_IJNSA_ILi0EEESV_SV_EEEEENS5_IJNS4_10UnderscoreESY_SY_EEEEENS4_28SM100_TMA_2SM_LOAD_MULTICASTENS4_14ComposedLayoutINS4_7SwizzleILi3ELi4ELi3EEENS4_18smem_ptr_flag_bitsILi16EEENST_INS5_IJNSA_ILi8EEESG_EEENS5_IJSG_SC_EEEEEEEvNS4_8identityES11_NS12_IS14_S16_NST_INS5_IJSG_S17_EEENS5_IJSC_SG_EEEEEEEvS1C_EENS_8epilogue10collective18CollectiveEpilogueINS1I_23Sm100TmaWarpSpecializedILi4ELi2ELi16ELb1ELb0EEEJNS5_IJSG_SF_SG_EEENS5_IJNST_ISG_SC_EENST_INS5_IJNSA_ILi16EEENSA_ILi2EEEEEES1E_EEEEESI_SJ_SI_SJ_NS1I_6fusion15FusionCallbacksIS1M_NS1U_17LinearCombinationISI_fSI_fLNS_15FloatRoundStyleE2EEES1N_S1T_JEEENS4_5SM1004TMEM4LOAD26SM100_TMEM_LOAD_32dp32b16xENS4_13SM90_TMA_LOADENS12_INS13_ILi1ELi4ELi3EEES16_NST_INS5_IJS17_S1P_EEENS5_IJS1P_SC_EEEEEEENS4_39AutoVectorizingCopyWithAssumedAlignmentILi128EEENS4_14SM90_TMA_STOREES29_S2B_S2B_EEEvvEEEEvNT_6ParamsE,"aw",@nobits
	.sectionflags	@""
	.align	16
	.zero		1024


//--------------------- .nv.shared.reserved.0     --------------------------
	.section	.nv.shared.reserved.0,"aw",@nobits
	.weak		__nv_reservedSMEM_offset_0_alias
	.size		__nv_reservedSMEM_offset_0_alias, 0, 64
	.other		__nv_reservedSMEM_offset_0_alias,@"STO_CUDA_RESERVED_SHARED STV_DEFAULT"
__nv_reservedSMEM_offset_0_alias:
	.zero		0
.nv.shared.reserved.0:
	.zero		64
	.weak		__nv_reservedSMEM_tcgen05_partition
	.type		__nv_reservedSMEM_tcgen05_partition,@object
	.size		__nv_reservedSMEM_tcgen05_partition,(.L_0 - __nv_reservedSMEM_tcgen05_partition)
__nv_reservedSMEM_tcgen05_partition:
	.zero		32
.L_0:


//--------------------- .nv.global                --------------------------
	.section	.nv.global,"aw",@nobits
.nv.global:
	.type		_ZN40_INTERNAL_4298eab9_4_k_cu_a652665e_326974cute1_E,@object
	.size		_ZN40_INTERNAL_4298eab9_4_k_cu_a652665e_326974cute1_E,(_ZN40_INTERNAL_4298eab9_4_k_cu_a652665e_326974cuda3std3__45__cpo6cbeginE - _ZN40_INTERNAL_4298eab9_4_k_cu_a652665e_326974cute1_E)
_ZN40_INTERNAL_4298eab9_4_k_cu_a652665e_326974cute1_E:
	.zero		1
	.type		_ZN40_INTERNAL_4298eab9_4_k_cu_a652665e_326974cuda3std3__45__cpo6cbeginE,@object
	.size		_ZN40_INTERNAL_4298eab9_4_k_cu_a652665e_326974cuda3std3__45__cpo6cbeginE,(_ZN40_INTERNAL_4298eab9_4_k_cu_a652665e_326974cuda3std3__48in_placeE - _ZN40_INTERNAL_4298eab9_4_k_cu_a652665e_326974cuda3std3__45__cpo6cbeginE)
_ZN40_INTERNAL_4298eab9_4_k_cu_a652665e_326974cuda3std3__45__cpo6cbeginE:
	.zero		1
	.type		_ZN40_INTERNAL_4298eab9_4_k_cu_a652665e_326974cuda3std3__48in_placeE,@object
	.size		_ZN40_INTERNAL_4298eab9_4_k_cu_a652665e_326974cuda3std3__48in_placeE,(_ZN40_INTERNAL_4298eab9_4_k_cu_a652665e_326974cuda3std6ranges3__45__cpo9iter_moveE - _ZN40_INTERNAL_4298eab9_4_k_cu_a652665e_326974cuda3std3__48in_placeE)
_ZN40_INTERNAL_4298eab9_4_k_cu_a652665e_326974cuda3std3__48in_placeE:
	.zero		1
	.type		_ZN40_INTERNAL_4298eab9_4_k_cu_a652665e_326974cuda3std6ranges3__45__cpo9iter_moveE,@object
	.size		_ZN40_INTERNAL_4298eab9_4_k_cu_a652665e_326974cuda3std6ranges3__45__cpo9iter_moveE,(_ZN40_INTERNAL_4298eab9_4_k_cu_a652665e_326974cuda3std3__45__cpo5beginE - _ZN40_INTERNAL_4298eab9_4_k_cu_a652665e_326974cuda3std6ranges3__45__cpo9iter_moveE)
_ZN40_INTERNAL_4298eab9_4_k_cu_a652665e_326974cuda3std6ranges3__45__cpo9iter_moveE:
	.zero		1
	.type		_ZN40_INTERNAL_4298eab9_4_k_cu_a652665e_326974cuda3std3__45__cpo5beginE,@object
	.size		_ZN40_INTERNAL_4298eab9_4_k_cu_a652665e_326974cuda3std3__45__cpo5beginE,(_ZN40_INTERNAL_4298eab9_4_k_cu_a652665e_326974cuda3std3__442_GLOBAL__N__4298eab9_4_k_cu_a652665e_326976ignoreE - _ZN40_INTERNAL_4298eab9_4_k_cu_a652665e_326974cuda3std3__45__cpo5beginE)
_ZN40_INTERNAL_4298eab9_4_k_cu_a652665e_326974cuda3std3__45__cpo5beginE:
	.zero		1
	.type		_ZN40_INTERNAL_4298eab9_4_k_cu_a652665e_326974cuda3std3__442_GLOBAL__N__4298eab9_4_k_cu_a652665e_326976ignoreE,@object
	.size		_ZN40_INTERNAL_4298eab9_4_k_cu_a652665e_326974cuda3std3__442_GLOBAL__N__4298eab9_4_k_cu_a652665e_326976ignoreE,(_ZN40_INTERNAL_4298eab9_4_k_cu_a652665e_326974cute7productE - _ZN40_INTERNAL_4298eab9_4_k_cu_a652665e_326974cuda3std3__442_GLOBAL__N__4298eab9_4_k_cu_a652665e_326976ignoreE)
_ZN40_INTERNAL_4298eab9_4_k_cu_a652665e_326974cuda3std3__442_GLOBAL__N__4298eab9_4_k_cu_a652665e_326976ignoreE:
	.zero		1
	.type		_ZN40_INTERNAL_4298eab9_4_k_cu_a652665e_326974cute7productE,@object
	.size		_ZN40_INTERNAL_4298eab9_4_k_cu_a652665e_326974cute7productE,(_ZN40_INTERNAL_4298eab9_4_k_cu_a652665e_326974cuda3std3__45__cpo3endE - _ZN40_INTERNAL_4298eab9_4_k_cu_a652665e_326974cute7productE)
_ZN40_INTERNAL_4298eab9_4_k_cu_a652665e_326974cute7productE:
	.zero		1
	.type		_ZN40_INTERNAL_4298eab9_4_k_cu_a652665e_326974cuda3std3__45__cpo3endE,@object
	.size		_ZN40_INTERNAL_4298eab9_4_k_cu_a652665e_326974cuda3std3__45__cpo3endE,(_ZN40_INTERNAL_4298eab9_4_k_cu_a652665e_326974cuda3std3__419piecewise_constructE - _ZN40_INTERNAL_4298eab9_4_k_cu_a652665e_326974cuda3std3__45__cpo3endE)
_ZN40_INTERNAL_4298eab9_4_k_cu_a652665e_326974cuda3std3__45__cpo3endE:
	.zero		1
	.type		_ZN40_INTERNAL_4298eab9_4_k_cu_a652665e_326974cuda3std3__419piecewise_constructE,@object
	.size		_ZN40_INTERNAL_4298eab9_4_k_cu_a652665e_326974cuda3std3__419piecewise_constructE,(_ZN40_INTERNAL_4298eab9_4_k_cu_a652665e_326974cuda3std3__45__cpo4cendE - _ZN40_INTERNAL_4298eab9_4_k_cu_a652665e_326974cuda3std3__419piecewise_constructE)
_ZN40_INTERNAL_4298eab9_4_k_cu_a652665e_326974cuda3std3__419piecewise_constructE:
	.zero		1
	.type		_ZN40_INTERNAL_4298eab9_4_k_cu_a652665e_326974cuda3std3__45__cpo4cendE,@object
	.size		_ZN40_INTERNAL_4298eab9_4_k_cu_a652665e_326974cuda3std3__45__cpo4cendE,(_ZN40_INTERNAL_4298eab9_4_k_cu_a652665e_326974cuda3std6ranges3__45__cpo4swapE - _ZN40_INTERNAL_4298eab9_4_k_cu_a652665e_326974cuda3std3__45__cpo4cendE)
_ZN40_INTERNAL_4298eab9_4_k_cu_a652665e_326974cuda3std3__45__cpo4cendE:
	.zero		1
	.type		_ZN40_INTERNAL_4298eab9_4_k_cu_a652665e_326974cuda3std6ranges3__45__cpo4swapE,@object
	.size		_ZN40_INTERNAL_4298eab9_4_k_cu_a652665e_326974cuda3std6ranges3__45__cpo4swapE,(.L_10 - _ZN40_INTERNAL_4298eab9_4_k_cu_a652665e_326974cuda3std6ranges3__45__cpo4swapE)
_ZN40_INTERNAL_4298eab9_4_k_cu_a652665e_326974cuda3std6ranges3__45__cpo4swapE:
	.zero		1
.L_10:


//--------------------- .nv.constant0._ZN7cutlass13device_kernelINS_4gemm6kernel13GemmUniversalIN4cute5tupleIJiiiiEEENS1_10collective13CollectiveMmaINS1_35MainloopSm100TmaUmmaWarpSpecializedILi4ELi2ELi4ENS5_IJNS4_1CILi4EEESB_NSA_ILi1EEEEEEEENS5_IJNSA_ILi128EEESF_NSA_ILi64EEEEEENS_6half_tENS5_IJlSC_lEEESI_NS5_IJSC_llEEENS4_8TiledMMAINS4_8MMA_AtomIJNS4_26SM100_MMA_F16BF16_2x1SM_SSISI_SI_fLi128ELi128ELNS4_4UMMA5MajorE0ELSP_1ELNSO_7ScaleInE0ELSQ_0EEEEEENS4_6LayoutINS5_IJSC_SC_SC_EEENS5_IJNSA_ILi0EEESV_SV_EEEEENS5_IJNS4_10UnderscoreESY_SY_EEEEENS4_28SM100_TMA_2SM_LOAD_MULTICASTENS4_14ComposedLayoutINS4_7SwizzleILi3ELi4ELi3EEENS4_18smem_ptr_flag_bitsILi16EEENST_INS5_IJNSA_ILi8EEESG_EEENS5_IJSG_SC_EEEEEEEvNS4_8identityES11_NS12_IS14_S16_NST_INS5_IJSG_S17_EEENS5_IJSC_SG_EEEEEEEvS1C_EENS_8epilogue10collective18CollectiveEpilogueINS1I_23Sm100TmaWarpSpecializedILi4ELi2ELi16ELb1ELb0EEEJNS5_IJSG_SF_SG_EEENS5_IJNST_ISG_SC_EENST_INS5_IJNSA_ILi16EEENSA_ILi2EEEEEES1E_EEEEESI_SJ_SI_SJ_NS1I_6fusion15FusionCallbacksIS1M_NS1U_17LinearCombinationISI_fSI_fLNS_15FloatRoundStyleE2EEES1N_S1T_JEEENS4_5SM1004TMEM4LOAD26SM100_TMEM_LOAD_32dp32b16xENS4_13SM90_TMA_LOADENS12_INS13_ILi1ELi4ELi3EEES16_NST_INS5_IJS17_S1P_EEENS5_IJS1P_SC_EEEEEEENS4_39AutoVectorizingCopyWithAssumedAlignmentILi128EEENS4_14SM90_TMA_STOREES29_S2B_S2B_EEEvvEEEEvNT_6ParamsE --------------------------
	.section	.nv.constant0._ZN7cutlass13device_kernelINS_4gemm6kernel13GemmUniversalIN4cute5tupleIJiiiiEEENS1_10collective13CollectiveMmaINS1_35MainloopSm100TmaUmmaWarpSpecializedILi4ELi2ELi4ENS5_IJNS4_1CILi4EEESB_NSA_ILi1EEEEEEEENS5_IJNSA_ILi128EEESF_NSA_ILi64EEEEEENS_6half_tENS5_IJlSC_lEEESI_NS5_IJSC_llEEENS4_8TiledMMAINS4_8MMA_AtomIJNS4_26SM100_MMA_F16BF16_2x1SM_SSISI_SI_fLi128ELi128ELNS4_4UMMA5MajorE0ELSP_1ELNSO_7ScaleInE0ELSQ_0EEEEEENS4_6LayoutINS5_IJSC_SC_SC_EEENS5_IJNSA_ILi0EEESV_SV_EEEEENS5_IJNS4_10UnderscoreESY_SY_EEEEENS4_28SM100_TMA_2SM_LOAD_MULTICASTENS4_14ComposedLayoutINS4_7SwizzleILi3ELi4ELi3EEENS4_18smem_ptr_flag_bitsILi16EEENST_INS5_IJNSA_ILi8EEESG_EEENS5_IJSG_SC_EEEEEEEvNS4_8identityES11_NS12_IS14_S16_NST_INS5_IJSG_S17_EEENS5_IJSC_SG_EEEEEEEvS1C_EENS_8epilogue10collective18CollectiveEpilogueINS1I_23Sm100TmaWarpSpecializedILi4ELi2ELi16ELb1ELb0EEEJNS5_IJSG_SF_SG_EEENS5_IJNST_ISG_SC_EENST_INS5_IJNSA_ILi16EEENSA_ILi2EEEEEES1E_EEEEESI_SJ_SI_SJ_NS1I_6fusion15FusionCallbacksIS1M_NS1U_17LinearCombinationISI_fSI_fLNS_15FloatRoundStyleE2EEES1N_S1T_JEEENS4_5SM1004TMEM4LOAD26SM100_TMEM_LOAD_32dp32b16xENS4_13SM90_TMA_LOADENS12_INS13_ILi1ELi4ELi3EEES16_NST_INS5_IJS17_S1P_EEENS5_IJS1P_SC_EEEEEEENS4_39AutoVectorizingCopyWithAssumedAlignmentILi128EEENS4_14SM90_TMA_STOREES29_S2B_S2B_EEEvvEEEEvNT_6ParamsE,"a",@progbits
	.sectionflags	@""
	.align	4
.nv.constant0._ZN7cutlass13device_kernelINS_4gemm6kernel13GemmUniversalIN4cute5tupleIJiiiiEEENS1_10collective13CollectiveMmaINS1_35MainloopSm100TmaUmmaWarpSpecializedILi4ELi2ELi4ENS5_IJNS4_1CILi4EEESB_NSA_ILi1EEEEEEEENS5_IJNSA_ILi128EEESF_NSA_ILi64EEEEEENS_6half_tENS5_IJlSC_lEEESI_NS5_IJSC_llEEENS4_8TiledMMAINS4_8MMA_AtomIJNS4_26SM100_MMA_F16BF16_2x1SM_SSISI_SI_fLi128ELi128ELNS4_4UMMA5MajorE0ELSP_1ELNSO_7ScaleInE0ELSQ_0EEEEEENS4_6LayoutINS5_IJSC_SC_SC_EEENS5_IJNSA_ILi0EEESV_SV_EEEEENS5_IJNS4_10UnderscoreESY_SY_EEEEENS4_28SM100_TMA_2SM_LOAD_MULTICASTENS4_14ComposedLayoutINS4_7SwizzleILi3ELi4ELi3EEENS4_18smem_ptr_flag_bitsILi16EEENST_INS5_IJNSA_ILi8EEESG_EEENS5_IJSG_SC_EEEEEEEvNS4_8identityES11_NS12_IS14_S16_NST_INS5_IJSG_S17_EEENS5_IJSC_SG_EEEEEEEvS1C_EENS_8epilogue10collective18CollectiveEpilogueINS1I_23Sm100TmaWarpSpecializedILi4ELi2ELi16ELb1ELb0EEEJNS5_IJSG_SF_SG_EEENS5_IJNST_ISG_SC_EENST_INS5_IJNSA_ILi16EEENSA_ILi2EEEEEES1E_EEEEESI_SJ_SI_SJ_NS1I_6fusion15FusionCallbacksIS1M_NS1U_17LinearCombinationISI_fSI_fLNS_15FloatRoundStyleE2EEES1N_S1T_JEEENS4_5SM1004TMEM4LOAD26SM100_TMEM_LOAD_32dp32b16xENS4_13SM90_TMA_LOADENS12_INS13_ILi1ELi4ELi3EEES16_NST_INS5_IJS17_S1P_EEENS5_IJS1P_SC_EEEEEEENS4_39AutoVectorizingCopyWithAssumedAlignmentILi128EEENS4_14SM90_TMA_STOREES29_S2B_S2B_EEEvvEEEEvNT_6ParamsE:
	.zero		2944


//--------------------- SYMBOLS --------------------------

	.type		.nv.reservedSmem.offset0,@object
	.size		.nv.reservedSmem.offset0,0x4
	.type		.nv.reservedSmem.cap,@object
	.size		.nv.reservedSmem.cap,0x4
	.type		__assertfail,@function
